	.target	sm_80

	.elftype	@"ET_EXEC"


//--------------------- .note.nv.tkinfo           --------------------------
	.section	.note.nv.tkinfo,"",@"SHT_NOTE"
	.sectionflags	@"SHF_NOTE_NV_TKINFO"
	.tkinfo
        /*0018*/ 	.word	0x00000002
        /*0030*/ 	.string	""
        /*0030*/ 	.string	"ptxas"
        /*0030*/ 	.string	"Cuda compilation tools, release 13.0, V13.0.88"
        /*0030*/ 	.string	"Build cuda_13.0.r13.0/compiler.36424714_0"
        /*0030*/ 	.string	"-v  -suppress-debug-info  -lineinfo  -arch sm_80 "



//--------------------- .note.nv.cuinfo           --------------------------
	.section	.note.nv.cuinfo,"",@"SHT_NOTE"
	.sectionflags	@"SHF_NOTE_NV_CUINFO"
        /*0018*/ 	.short	0x0002
        /*001a*/ 	.short	0x0050
        /*001c*/ 	.short	0x0082
	.zero		2


//--------------------- .nv.info                  --------------------------
	.section	.nv.info,"",@"SHT_CUDA_INFO"
	.align	4


	//----- nvinfo : EIATTR_REGCOUNT
	.align		4
        /*0000*/ 	.byte	0x04, 0x2f
        /*0002*/ 	.short	(.L_2 - .L_1)
	.align		4
.L_1:
        /*0004*/ 	.word	index@(attn_fwd)
        /*0008*/ 	.word	0x00000080


	//----- nvinfo : EIATTR_FRAME_SIZE
	.align		4
.L_2:
        /*000c*/ 	.byte	0x04, 0x11
        /*000e*/ 	.short	(.L_4 - .L_3)
	.align		4
.L_3:
        /*0010*/ 	.word	index@(attn_fwd)
        /*0014*/ 	.word	0x00000000


	//----- nvinfo : EIATTR_MIN_STACK_SIZE
	.align		4
.L_4:
        /*0018*/ 	.byte	0x04, 0x12
        /*001a*/ 	.short	(.L_6 - .L_5)
	.align		4
.L_5:
        /*001c*/ 	.word	index@(attn_fwd)
        /*0020*/ 	.word	0x00000000
.L_6:


//--------------------- .nv.info.attn_fwd         --------------------------
	.section	.nv.info.attn_fwd,"",@"SHT_CUDA_INFO"
	.sectionflags	@""
	.align	4


	//----- nvinfo : EIATTR_CUDA_API_VERSION
	.align		4
        /*0000*/ 	.byte	0x04, 0x37
        /*0002*/ 	.short	(.L_8 - .L_7)
.L_7:
        /*0004*/ 	.word	0x00000082


	//----- nvinfo : EIATTR_SW2861232_WAR
	.align		4
.L_8:
        /*0008*/ 	.byte	0x01, 0x35
	.zero		2


	//----- nvinfo : EIATTR_PARAM_CBANK
	.align		4
        /*000c*/ 	.byte	0x04, 0x0a
        /*000e*/ 	.short	(.L_10 - .L_9)
	.align		4
.L_9:
        /*0010*/ 	.word	index@(.nv.constant0.attn_fwd)
        /*0014*/ 	.short	0x0160
        /*0016*/ 	.short	0x0088


	//----- nvinfo : EIATTR_CBANK_PARAM_SIZE
	.align		4
.L_10:
        /*0018*/ 	.byte	0x03, 0x19
        /*001a*/ 	.short	0x0088


	//----- nvinfo : EIATTR_KPARAM_INFO
	.align		4
        /*001c*/ 	.byte	0x04, 0x17
        /*001e*/ 	.short	(.L_12 - .L_11)
.L_11:
        /*0020*/ 	.word	0x00000000
        /*0024*/ 	.short	0x0019
        /*0026*/ 	.short	0x0080
        /*0028*/ 	.byte	0x00, 0xf4, 0x21, 0x00


	//----- nvinfo : EIATTR_KPARAM_INFO
	.align		4
.L_12:
        /*002c*/ 	.byte	0x04, 0x17
        /*002e*/ 	.short	(.L_14 - .L_13)
.L_13:
        /*0030*/ 	.word	0x00000000
        /*0034*/ 	.short	0x0018
        /*0036*/ 	.short	0x0078
        /*0038*/ 	.byte	0x00, 0xf4, 0x21, 0x00


	//----- nvinfo : EIATTR_KPARAM_INFO
	.align		4
.L_14:
        /*003c*/ 	.byte	0x04, 0x17
        /*003e*/ 	.short	(.L_16 - .L_15)
.L_15:
        /*0040*/ 	.word	0x00000000
        /*0044*/ 	.short	0x0017
        /*0046*/ 	.short	0x0070
        /*0048*/ 	.byte	0x00, 0xf0, 0x11, 0x00


	//----- nvinfo : EIATTR_KPARAM_INFO
	.align		4
.L_16:
        /*004c*/ 	.byte	0x04, 0x17
        /*004e*/ 	.short	(.L_18 - .L_17)
.L_17:
        /*0050*/ 	.word	0x00000000
        /*0054*/ 	.short	0x0016
        /*0056*/ 	.short	0x006c
        /*0058*/ 	.byte	0x00, 0xf0, 0x11, 0x00


	//----- nvinfo : EIATTR_KPARAM_INFO
	.align		4
.L_18:
        /*005c*/ 	.byte	0x04, 0x17
        /*005e*/ 	.short	(.L_20 - .L_19)
.L_19:
        /*0060*/ 	.word	0x00000000
        /*0064*/ 	.short	0x0015
        /*0066*/ 	.short	0x0068
        /*0068*/ 	.byte	0x00, 0xf0, 0x11, 0x00


	//----- nvinfo : EIATTR_KPARAM_INFO
	.align		4
.L_20:
        /*006c*/ 	.byte	0x04, 0x17
        /*006e*/ 	.short	(.L_22 - .L_21)
.L_21:
        /*0070*/ 	.word	0x00000000
        /*0074*/ 	.short	0x0014
        /*0076*/ 	.short	0x0064
        /*0078*/ 	.byte	0x00, 0xf0, 0x11, 0x00


	//----- nvinfo : EIATTR_KPARAM_INFO
	.align		4
.L_22:
        /*007c*/ 	.byte	0x04, 0x17
        /*007e*/ 	.short	(.L_24 - .L_23)
.L_23:
        /*0080*/ 	.word	0x00000000
        /*0084*/ 	.short	0x0013
        /*0086*/ 	.short	0x0060
        /*0088*/ 	.byte	0x00, 0xf0, 0x11, 0x00


	//----- nvinfo : EIATTR_KPARAM_INFO
	.align		4
.L_24:
        /*008c*/ 	.byte	0x04, 0x17
        /*008e*/ 	.short	(.L_26 - .L_25)
.L_25:
        /*0090*/ 	.word	0x00000000
        /*0094*/ 	.short	0x0012
        /*0096*/ 	.short	0x005c
        /*0098*/ 	.byte	0x00, 0xf0, 0x11, 0x00


	//----- nvinfo : EIATTR_KPARAM_INFO
	.align		4
.L_26:
        /*009c*/ 	.byte	0x04, 0x17
        /*009e*/ 	.short	(.L_28 - .L_27)
.L_27:
        /*00a0*/ 	.word	0x00000000
        /*00a4*/ 	.short	0x0011
        /*00a6*/ 	.short	0x0058
        /*00a8*/ 	.byte	0x00, 0xf0, 0x11, 0x00


	//----- nvinfo : EIATTR_KPARAM_INFO
	.align		4
.L_28:
        /*00ac*/ 	.byte	0x04, 0x17
        /*00ae*/ 	.short	(.L_30 - .L_29)
.L_29:
        /*00b0*/ 	.word	0x00000000
        /*00b4*/ 	.short	0x0010
        /*00b6*/ 	.short	0x0054
        /*00b8*/ 	.byte	0x00, 0xf0, 0x11, 0x00


	//----- nvinfo : EIATTR_KPARAM_INFO
	.align		4
.L_30:
        /*00bc*/ 	.byte	0x04, 0x17
        /*00be*/ 	.short	(.L_32 - .L_31)
.L_31:
        /*00c0*/ 	.word	0x00000000
        /*00c4*/ 	.short	0x000f
        /*00c6*/ 	.short	0x0050
        /*00c8*/ 	.byte	0x00, 0xf0, 0x11, 0x00


	//----- nvinfo : EIATTR_KPARAM_INFO
	.align		4
.L_32:
        /*00cc*/ 	.byte	0x04, 0x17
        /*00ce*/ 	.short	(.L_34 - .L_33)
.L_33:
        /*00d0*/ 	.word	0x00000000
        /*00d4*/ 	.short	0x000e
        /*00d6*/ 	.short	0x004c
        /*00d8*/ 	.byte	0x00, 0xf0, 0x11, 0x00


	//----- nvinfo : EIATTR_KPARAM_INFO
	.align		4
.L_34:
        /*00dc*/ 	.byte	0x04, 0x17
        /*00de*/ 	.short	(.L_36 - .L_35)
.L_35:
        /*00e0*/ 	.word	0x00000000
        /*00e4*/ 	.short	0x000d
        /*00e6*/ 	.short	0x0048
        /*00e8*/ 	.byte	0x00, 0xf0, 0x11, 0x00


	//----- nvinfo : EIATTR_KPARAM_INFO
	.align		4
.L_36:
        /*00ec*/ 	.byte	0x04, 0x17
        /*00ee*/ 	.short	(.L_38 - .L_37)
.L_37:
        /*00f0*/ 	.word	0x00000000
        /*00f4*/ 	.short	0x000c
        /*00f6*/ 	.short	0x0044
        /*00f8*/ 	.byte	0x00, 0xf0, 0x11, 0x00


	//----- nvinfo : EIATTR_KPARAM_INFO
	.align		4
.L_38:
        /*00fc*/ 	.byte	0x04, 0x17
        /*00fe*/ 	.short	(.L_40 - .L_39)
.L_39:
        /*0100*/ 	.word	0x00000000
        /*0104*/ 	.short	0x000b
        /*0106*/ 	.short	0x0040
        /*0108*/ 	.byte	0x00, 0xf0, 0x11, 0x00


	//----- nvinfo : EIATTR_KPARAM_INFO
	.align		4
.L_40:
        /*010c*/ 	.byte	0x04, 0x17
        /*010e*/ 	.short	(.L_42 - .L_41)
.L_41:
        /*0110*/ 	.word	0x00000000
        /*0114*/ 	.short	0x000a
        /*0116*/ 	.short	0x003c
        /*0118*/ 	.byte	0x00, 0xf0, 0x11, 0x00


	//----- nvinfo : EIATTR_KPARAM_INFO
	.align		4
.L_42:
        /*011c*/ 	.byte	0x04, 0x17
        /*011e*/ 	.short	(.L_44 - .L_43)
.L_43:
        /*0120*/ 	.word	0x00000000
        /*0124*/ 	.short	0x0009
        /*0126*/ 	.short	0x0038
        /*0128*/ 	.byte	0x00, 0xf0, 0x11, 0x00


	//----- nvinfo : EIATTR_KPARAM_INFO
	.align		4
.L_44:
        /*012c*/ 	.byte	0x04, 0x17
        /*012e*/ 	.short	(.L_46 - .L_45)
.L_45:
        /*0130*/ 	.word	0x00000000
        /*0134*/ 	.short	0x0008
        /*0136*/ 	.short	0x0034
        /*0138*/ 	.byte	0x00, 0xf0, 0x11, 0x00


	//----- nvinfo : EIATTR_KPARAM_INFO
	.align		4
.L_46:
        /*013c*/ 	.byte	0x04, 0x17
        /*013e*/ 	.short	(.L_48 - .L_47)
.L_47:
        /*0140*/ 	.word	0x00000000
        /*0144*/ 	.short	0x0007
        /*0146*/ 	.short	0x0030
        /*0148*/ 	.byte	0x00, 0xf0, 0x11, 0x00


	//----- nvinfo : EIATTR_KPARAM_INFO
	.align		4
.L_48:
        /*014c*/ 	.byte	0x04, 0x17
        /*014e*/ 	.short	(.L_50 - .L_49)
.L_49:
        /*0150*/ 	.word	0x00000000
        /*0154*/ 	.short	0x0006
        /*0156*/ 	.short	0x002c
        /*0158*/ 	.byte	0x00, 0xf0, 0x11, 0x00


	//----- nvinfo : EIATTR_KPARAM_INFO
	.align		4
.L_50:
        /*015c*/ 	.byte	0x04, 0x17
        /*015e*/ 	.short	(.L_52 - .L_51)
.L_51:
        /*0160*/ 	.word	0x00000000
        /*0164*/ 	.short	0x0005
        /*0166*/ 	.short	0x0028
        /*0168*/ 	.byte	0x00, 0xf0, 0x11, 0x00


	//----- nvinfo : EIATTR_KPARAM_INFO
	.align		4
.L_52:
        /*016c*/ 	.byte	0x04, 0x17
        /*016e*/ 	.short	(.L_54 - .L_53)
.L_53:
        /*0170*/ 	.word	0x00000000
        /*0174*/ 	.short	0x0004
        /*0176*/ 	.short	0x0020
        /*0178*/ 	.byte	0x00, 0xf4, 0x21, 0x00


	//----- nvinfo : EIATTR_KPARAM_INFO
	.align		4
.L_54:
        /*017c*/ 	.byte	0x04, 0x17
        /*017e*/ 	.short	(.L_56 - .L_55)
.L_55:
        /*0180*/ 	.word	0x00000000
        /*0184*/ 	.short	0x0003
        /*0186*/ 	.short	0x0018
        /*0188*/ 	.byte	0x00, 0xf4, 0x21, 0x00


	//----- nvinfo : EIATTR_KPARAM_INFO
	.align		4
.L_56:
        /*018c*/ 	.byte	0x04, 0x17
        /*018e*/ 	.short	(.L_58 - .L_57)
.L_57:
        /*0190*/ 	.word	0x00000000
        /*0194*/ 	.short	0x0002
        /*0196*/ 	.short	0x0010
        /*0198*/ 	.byte	0x00, 0xf4, 0x21, 0x00


	//----- nvinfo : EIATTR_KPARAM_INFO
	.align		4
.L_58:
        /*019c*/ 	.byte	0x04, 0x17
        /*019e*/ 	.short	(.L_60 - .L_59)
.L_59:
        /*01a0*/ 	.word	0x00000000
        /*01a4*/ 	.short	0x0001
        /*01a6*/ 	.short	0x0008
        /*01a8*/ 	.byte	0x00, 0xf4, 0x21, 0x00


	//----- nvinfo : EIATTR_KPARAM_INFO
	.align		4
.L_60:
        /*01ac*/ 	.byte	0x04, 0x17
        /*01ae*/ 	.short	(.L_62 - .L_61)
.L_61:
        /*01b0*/ 	.word	0x00000000
        /*01b4*/ 	.short	0x0000
        /*01b6*/ 	.short	0x0000
        /*01b8*/ 	.byte	0x00, 0xf4, 0x21, 0x00


	//----- nvinfo : EIATTR_MAXREG_COUNT
	.align		4
.L_62:
        /*01bc*/ 	.byte	0x03, 0x1b
        /*01be*/ 	.short	0x00ff


	//----- nvinfo : EIATTR_NUM_BARRIERS
	.align		4
        /*01c0*/ 	.byte	0x02, 0x4c
        /*01c2*/ 	.byte	0x01
	.zero		1


	//----- nvinfo : EIATTR_MERCURY_ISA_VERSION
	.align		4
        /*01c4*/ 	.byte	0x03, 0x5f
        /*01c6*/ 	.short	0x0000


	//----- nvinfo : EIATTR_COOP_GROUP_MASK_REGIDS
	.align		4
        /*01c8*/ 	.byte	0x04, 0x29
        /*01ca*/ 	.short	(.L_64 - .L_63)


	//   ....[0]....
.L_63:
        /*01cc*/ 	.word	0xffffffff


	//   ....[1]....
        /*01d0*/ 	.word	0xffffffff


	//   ....[2]....
        /*01d4*/ 	.word	0xffffffff


	//   ....[3]....
        /*01d8*/ 	.word	0xffffffff


	//   ....[4]....
        /*01dc*/ 	.word	0xffffffff


	//   ....[5]....
        /*01e0*/ 	.word	0xffffffff


	//   ....[6]....
        /*01e4*/ 	.word	0xffffffff


	//   ....[7]....
        /*01e8*/ 	.word	0xffffffff


	//----- nvinfo : EIATTR_COOP_GROUP_INSTR_OFFSETS
	.align		4
.L_64:
        /*01ec*/ 	.byte	0x04, 0x28
        /*01ee*/ 	.short	(.L_66 - .L_65)


	//   ....[0]....
.L_65:
        /*01f0*/ 	.word	0x00001980


	//   ....[1]....
        /*01f4*/ 	.word	0x00001990


	//   ....[2]....
        /*01f8*/ 	.word	0x000019c0


	//   ....[3]....
        /*01fc*/ 	.word	0x000019d0


	//   ....[4]....
        /*0200*/ 	.word	0x00002230


	//   ....[5]....
        /*0204*/ 	.word	0x00002240


	//   ....[6]....
        /*0208*/ 	.word	0x000022e0


	//   ....[7]....
        /*020c*/ 	.word	0x00002300


	//----- nvinfo : EIATTR_EXIT_INSTR_OFFSETS
	.align		4
.L_66:
        /*0210*/ 	.byte	0x04, 0x1c
        /*0212*/ 	.short	(.L_68 - .L_67)


	//   ....[0]....
.L_67:
        /*0214*/ 	.word	0x00003820


	//   ....[1]....
        /*0218*/ 	.word	0x000038c0


	//----- nvinfo : EIATTR_REQNTID
	.align		4
.L_68:
        /*021c*/ 	.byte	0x04, 0x10
        /*021e*/ 	.short	(.L_70 - .L_69)
.L_69:
        /*0220*/ 	.word	0x00000100
        /*0224*/ 	.word	0x00000001
        /*0228*/ 	.word	0x00000001
.L_70:


//--------------------- .nv.callgraph             --------------------------
	.section	.nv.callgraph,"",@"SHT_CUDA_CALLGRAPH"
	.align	4
	.sectionentsize	8
	.align		4
        /*0000*/ 	.word	0x00000000
	.align		4
        /*0004*/ 	.word	0xffffffff
	.align		4
        /*0008*/ 	.word	0x00000000
	.align		4
        /*000c*/ 	.word	0xfffffffe
	.align		4
        /*0010*/ 	.word	0x00000000
	.align		4
        /*0014*/ 	.word	0xfffffffd
	.align		4
        /*0018*/ 	.word	0x00000000
	.align		4
        /*001c*/ 	.word	0xfffffffc


//--------------------- .nv.rel.action            --------------------------
	.section	.nv.rel.action,"",@"SHT_CUDA_RELOCINFO"
	.align	8
	.sectionentsize	8
        /*0000*/ 	.byte	0x73, 0x00, 0x00, 0x00, 0x00, 0x00, 0x00, 0x00, 0x00, 0x00, 0x00, 0x11, 0x25, 0x00, 0x05, 0x36


//--------------------- .nv.constant4             --------------------------
	.section	.nv.constant4,"a",@progbits
	.align	8
	.align		8
.nv.constant4:
        /*0000*/ 	.dword	_$_str


//--------------------- .nv.constant0.attn_fwd    --------------------------
	.section	.nv.constant0.attn_fwd,"a",@progbits
	.sectionflags	@""
	.align	4
.nv.constant0.attn_fwd:
	.zero		488


//--------------------- .text.attn_fwd            --------------------------
	.section	.text.attn_fwd,"ax",@progbits
	.sectioninfo	@"SHI_REGISTERS=128"
	.align	128
        .global         attn_fwd
        .type           attn_fwd,@function
        .size           attn_fwd,(.L_x_3 - attn_fwd)
        .other          attn_fwd,@"STO_CUDA_ENTRY STV_DEFAULT"
attn_fwd:
.text.attn_fwd:
[----:B------:R-:W-:Y:S02]  /*0000*/  IMAD.MOV.U32 R1, RZ, RZ, c[0x0][0x28] ;  /* 0x00000a00ff017624 */ /* 0x000fe400078e00ff */
[----:B------:R-:W0:Y:S01]  /*0010*/  S2R R3, SR_CTAID.X ;  /* 0x0000000000037919 */ /* 0x000e220000002500 */
[----:B------:R-:W-:Y:S01]  /*0020*/  MOV R17, c[0x0][0x198] ;  /* 0x0000660000117a02 */ /* 0x000fe20000000f00 */
[----:B------:R-:W-:Y:S02]  /*0030*/  ULDC.64 UR6, c[0x0][0x118] ;  /* 0x0000460000067ab9 */ /* 0x000fe40000000a00 */
[----:B------:R-:W1:Y:S04]  /*0040*/  S2R R24, SR_TID.X ;  /* 0x0000000000187919 */ /* 0x000e680000002100 */
[----:B------:R-:W2:Y:S01]  /*0050*/  S2R R28, SR_CTAID.Y ;  /* 0x00000000001c7919 */ /* 0x000ea20000002600 */
[----:B0-----:R-:W-:Y:S01]  /*0060*/  IMAD.SHL.U32 R3, R3, 0x40, RZ ;  /* 0x0000004003037824 */ /* 0x001fe200078e00ff */
[----:B-1----:R-:W-:-:S04]  /*0070*/  SHF.R.U32.HI R0, RZ, 0x6, R24 ;  /* 0x00000006ff007819 */ /* 0x002fc80000011618 */
[----:B------:R-:W-:Y:S02]  /*0080*/  LOP3.LUT R2, R3, 0x3f, R24, 0xf8, !PT ;  /* 0x0000003f03027812 */ /* 0x000fe400078ef818 */
[----:B------:R-:W-:Y:S01]  /*0090*/  SGXT.U32 R26, R0, 0x2 ;  /* 0x00000002001a781a */ /* 0x000fe20000000000 */
[----:B--2---:R-:W-:Y:S02]  /*00a0*/  IMAD R0, R28, c[0x0][0x190], RZ ;  /* 0x000064001c007a24 */ /* 0x004fe400078e02ff */
[----:B------:R-:W-:Y:S02]  /*00b0*/  IMAD R4, R2, c[0x0][0x194], RZ ;  /* 0x0000650002047a24 */ /* 0x000fe400078e02ff */
[----:B------:R-:W-:Y:S02]  /*00c0*/  IMAD R6, R26, c[0x0][0x198], RZ ;  /* 0x000066001a067a24 */ /* 0x000fe400078e02ff */
[----:B------:R-:W-:Y:S01]  /*00d0*/  IMAD.SHL.U32 R2, R0, 0x2, RZ ;  /* 0x0000000200027824 */ /* 0x000fe200078e00ff */
[----:B------:R-:W-:Y:S01]  /*00e0*/  SHF.L.U32 R5, R4, 0x1, RZ ;  /* 0x0000000104057819 */ /* 0x000fe200000006ff */
[----:B------:R-:W-:-:S02]  /*00f0*/  IMAD R10, R17, 0x4, R6 ;  /* 0x00000004110a7824 */ /* 0x000fc400078e0206 */
[----:B------:R-:W-:Y:S01]  /*0100*/  IMAD.HI R0, R0, 0x2, RZ ;  /* 0x0000000200007827 */ /* 0x000fe200078e02ff */
[----:B------:R-:W-:Y:S02]  /*0110*/  IADD3 R41, P0, P1, R5, c[0x0][0x160], R2 ;  /* 0x0000580005297a10 */ /* 0x000fe4000791e002 */
[----:B------:R-:W-:Y:S01]  /*0120*/  LEA R2, R17, R10, 0x2 ;  /* 0x0000000a11027211 */ /* 0x000fe200078e10ff */
[----:B------:R-:W-:-:S05]  /*0130*/  IMAD.HI R7, R4, 0x2, RZ ;  /* 0x0000000204077827 */ /* 0x000fca00078e02ff */
[----:B------:R-:W-:Y:S01]  /*0140*/  IADD3.X R43, R7, c[0x0][0x164], R0, P0, P1 ;  /* 0x00005900072b7a10 */ /* 0x000fe200007e2400 */
[C---:B------:R-:W-:Y:S01]  /*0150*/  IMAD R0, R17.reuse, 0x4, R2 ;  /* 0x0000000411007824 */ /* 0x040fe200078e0202 */
[-C--:B------:R-:W-:Y:S02]  /*0160*/  LEA R4, P0, R6, R41.reuse, 0x1 ;  /* 0x0000002906047211 */ /* 0x080fe400078008ff */
[----:B------:R-:W-:Y:S02]  /*0170*/  LEA R8, P1, R2, R41, 0x1 ;  /* 0x0000002902087211 */ /* 0x000fe400078208ff */
[-C--:B------:R-:W-:Y:S02]  /*0180*/  LEA.HI.X.SX32 R5, R6, R43.reuse, 0x1, P0 ;  /* 0x0000002b06057211 */ /* 0x080fe400000f0eff */
[----:B------:R-:W-:Y:S02]  /*0190*/  LEA.HI.X.SX32 R9, R2, R43, 0x1, P1 ;  /* 0x0000002b02097211 */ /* 0x000fe400008f0eff */
[----:B------:R-:W-:Y:S01]  /*01a0*/  LEA R6, P0, R10, R41, 0x1 ;  /* 0x000000290a067211 */ /* 0x000fe200078008ff */
[----:B------:R0:W2:Y:S01]  /*01b0*/  LDG.E.U16 R21, [R4.64] ;  /* 0x0000000604157981 */ /* 0x0000a2000c1e1500 */
[----:B------:R-:W-:-:S02]  /*01c0*/  LEA R2, R17, R0, 0x2 ;  /* 0x0000000011027211 */ /* 0x000fc400078e10ff */
[----:B------:R-:W-:Y:S01]  /*01d0*/  LEA.HI.X.SX32 R7, R10, R43, 0x1, P0 ;  /* 0x0000002b0a077211 */ /* 0x000fe200000f0eff */
[----:B------:R1:W3:Y:S01]  /*01e0*/  LDG.E.U16 R25, [R8.64] ;  /* 0x0000000608197981 */ /* 0x0002e2000c1e1500 */
[-C--:B------:R-:W-:Y:S01]  /*01f0*/  LEA R10, P0, R0, R41.reuse, 0x1 ;  /* 0x00000029000a7211 */ /* 0x080fe200078008ff */
[C---:B------:R-:W-:Y:S01]  /*0200*/  IMAD R14, R17.reuse, 0x4, R2 ;  /* 0x00000004110e7824 */ /* 0x040fe200078e0202 */
[----:B------:R-:W-:Y:S01]  /*0210*/  LEA R12, P1, R2, R41, 0x1 ;  /* 0x00000029020c7211 */ /* 0x000fe200078208ff */
[----:B------:R4:W5:Y:S01]  /*0220*/  LDG.E.U16 R23, [R6.64] ;  /* 0x0000000606177981 */ /* 0x000962000c1e1500 */
[-C--:B------:R-:W-:Y:S02]  /*0230*/  LEA.HI.X.SX32 R11, R0, R43.reuse, 0x1, P0 ;  /* 0x0000002b000b7211 */ /* 0x080fe400000f0eff */
[C---:B------:R-:W-:Y:S02]  /*0240*/  LEA R0, R17.reuse, R14, 0x2 ;  /* 0x0000000e11007211 */ /* 0x040fe400078e10ff */
[----:B------:R-:W-:Y:S01]  /*0250*/  LEA.HI.X.SX32 R13, R2, R43, 0x1, P1 ;  /* 0x0000002b020d7211 */ /* 0x000fe200008f0eff */
[----:B------:R1:W5:Y:S02]  /*0260*/  LDG.E.U16 R27, [R10.64] ;  /* 0x000000060a1b7981 */ /* 0x000364000c1e1500 */
[C---:B------:R-:W-:Y:S01]  /*0270*/  IMAD R2, R17.reuse, 0x4, R0 ;  /* 0x0000000411027824 */ /* 0x040fe200078e0200 */
[----:B0-----:R-:W-:Y:S01]  /*0280*/  LEA R4, P0, R14, R41, 0x1 ;  /* 0x000000290e047211 */ /* 0x001fe200078008ff */
[----:B------:R0:W5:Y:S03]  /*0290*/  LDG.E.U16 R29, [R12.64] ;  /* 0x000000060c1d7981 */ /* 0x000166000c1e1500 */
[----:B------:R-:W-:-:S02]  /*02a0*/  LEA R15, R17, R2, 0x2 ;  /* 0x00000002110f7211 */ /* 0x000fc400078e10ff */
[----:B------:R-:W-:Y:S02]  /*02b0*/  LEA.HI.X.SX32 R5, R14, R43, 0x1, P0 ;  /* 0x0000002b0e057211 */ /* 0x000fe400000f0eff */
[CC--:B-1----:R-:W-:Y:S01]  /*02c0*/  LEA R8, P0, R0.reuse, R41.reuse, 0x1 ;  /* 0x0000002900087211 */ /* 0x0c2fe200078008ff */
[----:B------:R-:W-:Y:S01]  /*02d0*/  IMAD R18, R17, 0x4, R15 ;  /* 0x0000000411127824 */ /* 0x000fe200078e020f */
[----:B------:R-:W-:Y:S01]  /*02e0*/  LEA R14, P1, R15, R41, 0x1 ;  /* 0x000000290f0e7211 */ /* 0x000fe200078208ff */
[----:B------:R1:W5:Y:S01]  /*02f0*/  LDG.E.U16 R31, [R4.64] ;  /* 0x00000006041f7981 */ /* 0x000362000c1e1500 */
[----:B------:R-:W-:Y:S02]  /*0300*/  LEA.HI.X.SX32 R9, R0, R43, 0x1, P0 ;  /* 0x0000002b00097211 */ /* 0x000fe400000f0eff */
[C---:B------:R-:W-:Y:S02]  /*0310*/  LEA R0, R17.reuse, R18, 0x2 ;  /* 0x0000001211007211 */ /* 0x040fe400078e10ff */
[C---:B----4-:R-:W-:Y:S01]  /*0320*/  LEA R6, P0, R2.reuse, R41, 0x1 ;  /* 0x0000002902067211 */ /* 0x050fe200078008ff */
[----:B------:R4:W5:Y:S02]  /*0330*/  LDG.E.U16 R33, [R8.64] ;  /* 0x0000000608217981 */ /* 0x000964000c1e1500 */
[----:B------:R-:W-:Y:S01]  /*0340*/  IMAD R19, R17, 0x4, R0 ;  /* 0x0000000411137824 */ /* 0x000fe200078e0200 */
[----:B------:R-:W-:-:S02]  /*0350*/  LEA.HI.X.SX32 R7, R2, R43, 0x1, P0 ;  /* 0x0000002b02077211 */ /* 0x000fc400000f0eff */
[C---:B------:R-:W-:Y:S02]  /*0360*/  LEA R10, P0, R0.reuse, R41, 0x1 ;  /* 0x00000029000a7211 */ /* 0x040fe400078008ff */
[C---:B------:R-:W-:Y:S01]  /*0370*/  LEA R2, R17.reuse, R19, 0x2 ;  /* 0x0000001311027211 */ /* 0x040fe200078e10ff */
[----:B------:R1:W5:Y:S01]  /*0380*/  LDG.E.U16 R35, [R6.64] ;  /* 0x0000000606237981 */ /* 0x000362000c1e1500 */
[----:B------:R-:W-:Y:S02]  /*0390*/  LEA.HI.X.SX32 R11, R0, R43, 0x1, P0 ;  /* 0x0000002b000b7211 */ /* 0x000fe400000f0eff */
[C---:B0-----:R-:W-:Y:S01]  /*03a0*/  LEA R12, P0, R2.reuse, R41, 0x1 ;  /* 0x00000029020c7211 */ /* 0x041fe200078008ff */
[----:B------:R-:W-:Y:S01]  /*03b0*/  IMAD R20, R17, 0x4, R2 ;  /* 0x0000000411147824 */ /* 0x000fe200078e0202 */
[-C--:B------:R-:W-:Y:S01]  /*03c0*/  LEA.HI.X.SX32 R15, R15, R43.reuse, 0x1, P1 ;  /* 0x0000002b0f0f7211 */ /* 0x080fe200008f0eff */
[----:B------:R0:W5:Y:S01]  /*03d0*/  LDG.E.U16 R39, [R10.64] ;  /* 0x000000060a277981 */ /* 0x000162000c1e1500 */
[----:B------:R-:W-:-:S02]  /*03e0*/  LEA.HI.X.SX32 R13, R2, R43, 0x1, P0 ;  /* 0x0000002b020d7211 */ /* 0x000fc400000f0eff */
[----:B------:R-:W-:Y:S01]  /*03f0*/  LEA R0, R17, R20, 0x2 ;  /* 0x0000001411007211 */ /* 0x000fe200078e10ff */
[----:B------:R0:W5:Y:S01]  /*0400*/  LDG.E.U16 R37, [R14.64] ;  /* 0x000000060e257981 */ /* 0x000162000c1e1500 */
[----:B-1----:R-:W-:-:S03]  /*0410*/  LEA R4, P0, R18, R41, 0x1 ;  /* 0x0000002912047211 */ /* 0x002fc600078008ff */
[----:B------:R-:W-:Y:S01]  /*0420*/  IMAD R2, R17, 0x4, R0 ;  /* 0x0000000411027824 */ /* 0x000fe200078e0200 */
[----:B------:R-:W-:Y:S01]  /*0430*/  LEA.HI.X.SX32 R5, R18, R43, 0x1, P0 ;  /* 0x0000002b12057211 */ /* 0x000fe200000f0eff */
[----:B------:R1:W5:Y:S01]  /*0440*/  LDG.E.U16 R13, [R12.64] ;  /* 0x000000060c0d7981 */ /* 0x000362000c1e1500 */
[CC--:B------:R-:W-:Y:S02]  /*0450*/  LEA R6, P0, R19.reuse, R41.reuse, 0x1 ;  /* 0x0000002913067211 */ /* 0x0c0fe400078008ff */
[----:B------:R-:W-:Y:S01]  /*0460*/  LEA R16, P1, R0, R41, 0x1 ;  /* 0x0000002900107211 */ /* 0x000fe200078208ff */
[----:B0-----:R0:W5:Y:S01]  /*0470*/  LDG.E.U16 R11, [R4.64] ;  /* 0x00000006040b7981 */ /* 0x001162000c1e1500 */
[----:B------:R-:W-:Y:S02]  /*0480*/  LEA.HI.X.SX32 R7, R19, R43, 0x1, P0 ;  /* 0x0000002b13077211 */ /* 0x000fe400000f0eff */
[----:B------:R-:W-:Y:S02]  /*0490*/  LEA R14, P0, R2, R41, 0x1 ;  /* 0x00000029020e7211 */ /* 0x000fe400078008ff */
[-C--:B------:R-:W-:Y:S01]  /*04a0*/  LEA.HI.X.SX32 R17, R0, R43.reuse, 0x1, P1 ;  /* 0x0000002b00117211 */ /* 0x080fe200008f0eff */
[----:B------:R0:W5:Y:S01]  /*04b0*/  LDG.E.U16 R19, [R6.64] ;  /* 0x0000000606137981 */ /* 0x000162000c1e1500 */
[----:B------:R-:W-:-:S04]  /*04c0*/  LEA.HI.X.SX32 R15, R2, R43, 0x1, P0 ;  /* 0x0000002b020f7211 */ /* 0x000fc800000f0eff */
[----:B------:R-:W5:Y:S04]  /*04d0*/  LDG.E.U16 R17, [R16.64] ;  /* 0x0000000610117981 */ /* 0x000f68000c1e1500 */
[----:B------:R-:W5:Y:S01]  /*04e0*/  LDG.E.U16 R15, [R14.64] ;  /* 0x000000060e0f7981 */ /* 0x000f62000c1e1500 */
[----:B----4-:R-:W-:-:S04]  /*04f0*/  LEA R8, P1, R20, R41, 0x1 ;  /* 0x0000002914087211 */ /* 0x010fc800078208ff */
[----:B------:R-:W-:-:S06]  /*0500*/  LEA.HI.X.SX32 R9, R20, R43, 0x1, P1 ;  /* 0x0000002b14097211 */ /* 0x000fcc00008f0eff */
[----:B------:R4:W5:Y:S01]  /*0510*/  LDG.E.U16 R9, [R8.64] ;  /* 0x0000000608097981 */ /* 0x000962000c1e1500 */
[C---:B------:R-:W-:Y:S02]  /*0520*/  LOP3.LUT R30, R24.reuse, 0xc0, RZ, 0xc0, !PT ;  /* 0x000000c0181e7812 */ /* 0x040fe400078ec0ff */
[----:B------:R-:W-:Y:S02]  /*0530*/  SHF.L.U32 R22, R24, 0x1, RZ ;  /* 0x0000000118167819 */ /* 0x000fe400000006ff */
[----:B------:R-:W-:-:S04]  /*0540*/  SHF.R.U32.HI R0, RZ, 0x2, R30 ;  /* 0x00000002ff007819 */ /* 0x000fc8000001161e */
[----:B------:R-:W-:-:S04]  /*0550*/  LOP3.LUT R0, R0, 0x1fe, R22, 0x78, !PT ;  /* 0x000001fe00007812 */ /* 0x000fc800078e7816 */
[----:B------:R-:W-:Y:S02]  /*0560*/  LOP3.LUT R124, R0, 0x40, RZ, 0x3c, !PT ;  /* 0x00000040007c7812 */ /* 0x000fe400078e3cff */
[----:B------:R-:W-:-:S04]  /*0570*/  IADD3 R2, R3, 0x40, RZ ;  /* 0x0000004003027810 */ /* 0x000fc80007ffe0ff */
[----:B------:R-:W-:Y:S01]  /*0580*/  ISETP.GE.AND P0, PT, R2, 0x1, PT ;  /* 0x000000010200780c */ /* 0x000fe20003f06270 */
[----:B0-----:R-:W-:Y:S01]  /*0590*/  IMAD.MOV.U32 R5, RZ, RZ, -0x800000 ;  /* 0xff800000ff057424 */ /* 0x001fe200078e00ff */
[----:B------:R-:W-:Y:S01]  /*05a0*/  MOV R91, 0x3f800000 ;  /* 0x3f800000005b7802 */ /* 0x000fe20000000f00 */
[----:B------:R-:W-:Y:S01]  /*05b0*/  IMAD.MOV.U32 R90, RZ, RZ, 0x3f800000 ;  /* 0x3f800000ff5a7424 */ /* 0x000fe200078e00ff */
[----:B------:R-:W-:Y:S01]  /*05c0*/  MOV R7, 0xff800000 ;  /* 0xff80000000077802 */ /* 0x000fe20000000f00 */
[----:B------:R-:W-:Y:S01]  /*05d0*/  CS2R R72, SRZ ;  /* 0x0000000000487805 */ /* 0x000fe2000001ff00 */
        /* <DEDUP_REMOVED lines=15> */
[C---:B----4-:R-:W-:Y:S01]  /*06d0*/  LOP3.LUT R8, R24.reuse, 0x60, RZ, 0xc0, !PT ;  /* 0x0000006018087812 */ /* 0x050fe200078ec0ff */
[C---:B-1----:R-:W-:Y:S01]  /*06e0*/  IMAD.SHL.U32 R12, R24.reuse, 0x8, RZ ;  /* 0x00000008180c7824 */ /* 0x042fe200078e00ff */
[----:B--2---:R-:W-:Y:S04]  /*06f0*/  STS.U16 [R0], R21 ;  /* 0x0000001500007388 */ /* 0x004fe80000000400 */
[----:B---3--:R-:W-:Y:S04]  /*0700*/  STS.U16 [R0+0x400], R25 ;  /* 0x0004001900007388 */ /* 0x008fe80000000400 */
[----:B-----5:R-:W-:Y:S04]  /*0710*/  STS.U16 [R0+0x800], R29 ;  /* 0x0008001d00007388 */ /* 0x020fe80000000400 */
[----:B------:R-:W-:Y:S04]  /*0720*/  STS.U16 [R0+0xc00], R33 ;  /* 0x000c002100007388 */ /* 0x000fe80000000400 */
        /* <DEDUP_REMOVED lines=11> */
[----:B------:R0:W-:Y:S02]  /*07e0*/  STS.U16 [R124+0x1a00], R9 ;  /* 0x001a00097c007388 */ /* 0x0001e40000000400 */
[----:B0-----:R-:W-:Y:S01]  /*07f0*/  LOP3.LUT R9, R24, 0x1c, RZ, 0xc0, !PT ;  /* 0x0000001c18097812 */ /* 0x001fe200078ec0ff */
[----:B------:R-:W-:Y:S05]  /*0800*/  @!P0 BRA `(.L_x_0) ;  /* 0x00001c7000008947 */ /* 0x000fea0003800000 */
[----:B------:R-:W-:Y:S01]  /*0810*/  LOP3.LUT R2, R24, 0x3f, RZ, 0xc0, !PT ;  /* 0x0000003f18027812 */ /* 0x000fe200078ec0ff */
[C---:B------:R-:W-:Y:S01]  /*0820*/  IMAD R4, R28.reuse, c[0x0][0x1a0], RZ ;  /* 0x000068001c047a24 */ /* 0x040fe200078e02ff */
[----:B------:R-:W-:Y:S01]  /*0830*/  SHF.R.U32.HI R8, RZ, 0x1, R8 ;  /* 0x00000001ff087819 */ /* 0x000fe20000011608 */
[----:B------:R-:W-:Y:S01]  /*0840*/  IMAD R5, R28, c[0x0][0x1b0], RZ ;  /* 0x00006c001c057a24 */ /* 0x000fe200078e02ff */
[----:B------:R-:W-:Y:S01]  /*0850*/  LOP3.LUT R6, R24, 0x1f, RZ, 0xc0, !PT ;  /* 0x0000001f18067812 */ /* 0x000fe200078ec0ff */
[----:B------:R-:W-:Y:S01]  /*0860*/  IMAD R7, R2, c[0x0][0x1a8], RZ ;  /* 0x00006a0002077a24 */ /* 0x000fe200078e02ff */
[----:B------:R-:W-:Y:S01]  /*0870*/  LEA.HI R8, R9, R8, RZ, 0x1e ;  /* 0x0000000809087211 */ /* 0x000fe200078ff0ff */
[----:B------:R-:W-:Y:S01]  /*0880*/  IMAD.MOV.U32 R19, RZ, RZ, c[0x0][0x1a4] ;  /* 0x00006900ff137624 */ /* 0x000fe200078e00ff */
[----:B------:R-:W-:Y:S01]  /*0890*/  SHF.L.U32 R2, R4, 0x1, RZ ;  /* 0x0000000104027819 */ /* 0x000fe200000006ff */
[----:B------:R-:W-:Y:S01]  /*08a0*/  IMAD R10, R6, c[0x0][0x1b4], RZ ;  /* 0x00006d00060a7a24 */ /* 0x000fe200078e02ff */
[----:B------:R-:W-:Y:S01]  /*08b0*/  SHF.L.U32 R9, R7, 0x1, RZ ;  /* 0x0000000107097819 */ /* 0x000fe200000006ff */
[----:B------:R-:W-:Y:S01]  /*08c0*/  IMAD.SHL.U32 R6, R5, 0x2, RZ ;  /* 0x0000000205067824 */ /* 0x000fe200078e00ff */
[----:B------:R-:W-:Y:S01]  /*08d0*/  IADD3 R3, R3, R8, RZ ;  /* 0x0000000803037210 */ /* 0x000fe20007ffe0ff */
[----:B------:R-:W-:Y:S01]  /*08e0*/  IMAD R8, R26, c[0x0][0x1a4], RZ ;  /* 0x000069001a087a24 */ /* 0x000fe200078e02ff */
[----:B------:R-:W-:Y:S01]  /*08f0*/  IADD3 R109, P0, P1, R9, c[0x0][0x168], R2 ;  /* 0x00005a00096d7a10 */ /* 0x000fe2000791e002 */
[----:B------:R-:W-:Y:S01]  /*0900*/  IMAD.SHL.U32 R11, R10, 0x2, RZ ;  /* 0x000000020a0b7824 */ /* 0x000fe200078e00ff */
[----:B------:R-:W-:Y:S01]  /*0910*/  LOP3.LUT R9, R22, 0x10, RZ, 0xc0, !PT ;  /* 0x0000001016097812 */ /* 0x000fe200078ec0ff */
[----:B------:R-:W-:Y:S01]  /*0920*/  IMAD.HI R7, R7, 0x2, RZ ;  /* 0x0000000207077827 */ /* 0x000fe200078e02ff */
[----:B------:R-:W-:Y:S01]  /*0930*/  LOP3.LUT R77, R12, 0x30, RZ, 0xc0, !PT ;  /* 0x000000300c4d7812 */ /* 0x000fe200078ec0ff */
[----:B------:R-:W-:Y:S01]  /*0940*/  CS2R R72, SRZ ;  /* 0x0000000000487805 */ /* 0x000fe2000001ff00 */
[----:B------:R-:W-:Y:S01]  /*0950*/  LOP3.LUT R13, R9, 0x60, R24, 0xf8, !PT ;  /* 0x00000060090d7812 */ /* 0x000fe200078ef818 */
[----:B------:R-:W-:Y:S01]  /*0960*/  IMAD.HI R12, R10, 0x2, RZ ;  /* 0x000000020a0c7827 */ /* 0x000fe200078e02ff */
[----:B------:R-:W-:Y:S01]  /*0970*/  LEA R9, R19, R8, 0x2 ;  /* 0x0000000813097211 */ /* 0x000fe200078e10ff */
[----:B------:R-:W-:Y:S01]  /*0980*/  CS2R R74, SRZ ;  /* 0x00000000004a7805 */ /* 0x000fe2000001ff00 */
[----:B------:R-:W-:Y:S01]  /*0990*/  IADD3 R95, P2, P3, R11, c[0x0][0x170], R6 ;  /* 0x00005c000b5f7a10 */ /* 0x000fe20007b5e006 */
[----:B------:R-:W-:Y:S01]  /*09a0*/  IMAD.HI R6, R4, 0x2, RZ ;  /* 0x0000000204067827 */ /* 0x000fe200078e02ff */
[----:B------:R-:W-:Y:S01]  /*09b0*/  LEA R10, R19, R9, 0x2 ;  /* 0x00000009130a7211 */ /* 0x000fe200078e10ff */
[----:B------:R-:W-:Y:S01]  /*09c0*/  CS2R R68, SRZ ;  /* 0x0000000000447805 */ /* 0x000fe2000001ff00 */
[----:B------:R-:W-:Y:S01]  /*09d0*/  SHF.L.U32 R11, R24, 0x6, RZ ;  /* 0x00000006180b7819 */ /* 0x000fe200000006ff */
[----:B------:R-:W-:Y:S01]  /*09e0*/  IMAD.HI R5, R5, 0x2, RZ ;  /* 0x0000000205057827 */ /* 0x000fe200078e02ff */
[----:B------:R-:W-:Y:S01]  /*09f0*/  IADD3.X R17, R7, c[0x0][0x16c], R6, P0, P1 ;  /* 0x00005b0007117a10 */ /* 0x000fe200007e2406 */
[----:B------:R-:W-:Y:S01]  /*0a00*/  CS2R R70, SRZ ;  /* 0x0000000000467805 */ /* 0x000fe2000001ff00 */
[----:B------:R-:W-:Y:S01]  /*0a10*/  LOP3.LUT R4, R11, 0x400, RZ, 0xc0, !PT ;  /* 0x000004000b047812 */ /* 0x000fe200078ec0ff */
[C---:B------:R-:W-:Y:S01]  /*0a20*/  IMAD R6, R19.reuse, 0x4, R10 ;  /* 0x0000000413067824 */ /* 0x040fe200078e020a */
[----:B------:R-:W-:Y:S01]  /*0a30*/  LEA R122, P0, R8, R109, 0x1 ;  /* 0x0000006d087a7211 */ /* 0x000fe200078008ff */
[----:B------:R-:W-:Y:S01]  /*0a40*/  IMAD.MOV.U32 R90, RZ, RZ, 0x3f800000 ;  /* 0x3f800000ff5a7424 */ /* 0x000fe200078e00ff */
[----:B------:R-:W-:Y:S01]  /*0a50*/  LOP3.LUT R2, R24, 0x7, RZ, 0xc0, !PT ;  /* 0x0000000718027812 */ /* 0x000fe200078ec0ff */
[C---:B------:R-:W-:Y:S01]  /*0a60*/  IMAD R7, R19.reuse, 0x4, R6 ;  /* 0x0000000413077824 */ /* 0x040fe200078e0206 */
[----:B------:R-:W-:Y:S01]  /*0a70*/  SHF.R.U32.HI R14, RZ, 0x5, R24 ;  /* 0x00000005ff0e7819 */ /* 0x000fe20000011618 */
[----:B------:R-:W-:Y:S01]  /*0a80*/  CS2R R64, SRZ ;  /* 0x0000000000407805 */ /* 0x000fe2000001ff00 */
[----:B------:R-:W-:Y:S01]  /*0a90*/  IADD3.X R15, R12, c[0x0][0x174], R5, P2, P3 ;  /* 0x00005d000c0f7a10 */ /* 0x000fe200017e6405 */
[C---:B------:R-:W-:Y:S01]  /*0aa0*/  IMAD R11, R19.reuse, 0x4, R7 ;  /* 0x00000004130b7824 */ /* 0x040fe200078e0207 */
[----:B------:R-:W-:Y:S01]  /*0ab0*/  LEA.HI.X.SX32 R123, R8, R17, 0x1, P0 ;  /* 0x00000011087b7211 */ /* 0x000fe200000f0eff */
[----:B------:R-:W-:Y:S01]  /*0ac0*/  IMAD R77, R2, 0x40, R77 ;  /* 0x00000040024d7824 */ /* 0x000fe200078e024d */
[----:B------:R-:W-:Y:S01]  /*0ad0*/  LEA R116, P3, R6, R109, 0x1 ;  /* 0x0000006d06747211 */ /* 0x000fe200078608ff */
[----:B------:R-:W-:Y:S01]  /*0ae0*/  IMAD R76, R2, 0x90, RZ ;  /* 0x00000090024c7824 */ /* 0x000fe200078e02ff */
[C---:B------:R-:W-:Y:S01]  /*0af0*/  LEA R8, R19.reuse, R11, 0x2 ;  /* 0x0000000b13087211 */ /* 0x040fe200078e10ff */
[----:B------:R-:W-:Y:S01]  /*0b00*/  CS2R R66, SRZ ;  /* 0x0000000000427805 */ /* 0x000fe2000001ff00 */
[----:B------:R-:W-:Y:S01]  /*0b10*/  SGXT.U32 R2, R14, 0x3 ;  /* 0x000000030e02781a */ /* 0x000fe20000000000 */
[----:B------:R-:W-:Y:S01]  /*0b20*/  CS2R R60, SRZ ;  /* 0x00000000003c7805 */ /* 0x000fe2000001ff00 */
[----:B------:R-:W-:Y:S01]  /*0b30*/  LEA.HI.X.SX32 R117, R6, R17, 0x1, P3 ;  /* 0x0000001106757211 */ /* 0x000fe200018f0eff */
[----:B------:R-:W-:Y:S01]  /*0b40*/  IMAD R6, R19, 0x4, R8 ;  /* 0x0000000413067824 */ /* 0x000fe200078e0208 */
[----:B------:R-:W-:Y:S01]  /*0b50*/  LOP3.LUT R13, R76, R13, RZ, 0x3c, !PT ;  /* 0x0000000d4c0d7212 */ /* 0x000fe200078e3cff */
[----:B------:R-:W-:Y:S01]  /*0b60*/  IMAD R12, R2, c[0x0][0x1b8], RZ ;  /* 0x00006e00020c7a24 */ /* 0x000fe200078e02ff */
[----:B------:R-:W-:Y:S01]  /*0b70*/  MOV R14, c[0x0][0x1b8] ;  /* 0x00006e00000e7a02 */ /* 0x000fe20000000f00 */
[----:B------:R-:W-:Y:S01]  /*0b80*/  CS2R R62, SRZ ;  /* 0x00000000003e7805 */ /* 0x000fe2000001ff00 */
[CC--:B------:R-:W-:Y:S01]  /*0b90*/  LEA R120, P1, R9.reuse, R109.reuse, 0x1 ;  /* 0x0000006d09787211 */ /* 0x0c0fe200078208ff */
[----:B------:R-:W-:Y:S01]  /*0ba0*/  IMAD.IADD R4, R4, 0x1, R13 ;  /* 0x0000000104047824 */ /* 0x000fe200078e020d */
[-C--:B------:R-:W-:Y:S01]  /*0bb0*/  LEA R118, P2, R10, R109.reuse, 0x1 ;  /* 0x0000006d0a767211 */ /* 0x080fe200078408ff */
[----:B------:R-:W-:Y:S01]  /*0bc0*/  CS2R R56, SRZ ;  /* 0x0000000000387805 */ /* 0x000fe2000001ff00 */
[----:B------:R-:W-:Y:S01]  /*0bd0*/  LEA.HI R2, R24, 0x18, RZ, 0x1b ;  /* 0x0000001818027811 */ /* 0x000fe200078fd8ff */
[----:B------:R-:W-:Y:S01]  /*0be0*/  CS2R R58, SRZ ;  /* 0x00000000003a7805 */ /* 0x000fe2000001ff00 */
[----:B------:R-:W-:Y:S01]  /*0bf0*/  LEA R108, P3, R6, R109, 0x1 ;  /* 0x0000006d066c7211 */ /* 0x000fe200078608ff */
[----:B------:R-:W-:Y:S01]  /*0c00*/  CS2R R52, SRZ ;  /* 0x0000000000347805 */ /* 0x000fe2000001ff00 */
[----:B------:R-:W-:Y:S01]  /*0c10*/  LEA R13, R14, R12, 0x3 ;  /* 0x0000000c0e0d7211 */ /* 0x000fe200078e18ff */
[----:B------:R-:W-:Y:S01]  /*0c20*/  CS2R R54, SRZ ;  /* 0x0000000000367805 */ /* 0x000fe2000001ff00 */
[-C--:B------:R-:W-:Y:S01]  /*0c30*/  LEA.HI.X.SX32 R121, R9, R17.reuse, 0x1, P1 ;  /* 0x0000001109797211 */ /* 0x080fe200008f0eff */
[----:B------:R-:W-:Y:S01]  /*0c40*/  CS2R R48, SRZ ;  /* 0x0000000000307805 */ /* 0x000fe2000001ff00 */
[----:B------:R-:W-:Y:S01]  /*0c50*/  LEA.HI.X.SX32 R119, R10, R17, 0x1, P2 ;  /* 0x000000110a777211 */ /* 0x000fe200010f0eff */
[----:B------:R-:W-:Y:S01]  /*0c60*/  CS2R R50, SRZ ;  /* 0x0000000000327805 */ /* 0x000fe2000001ff00 */
[-C--:B------:R-:W-:Y:S01]  /*0c70*/  LEA R114, P0, R7, R109.reuse, 0x1 ;  /* 0x0000006d07727211 */ /* 0x080fe200078008ff */
[----:B------:R-:W-:Y:S01]  /*0c80*/  CS2R R40, SRZ ;  /* 0x0000000000287805 */ /* 0x000fe2000001ff00 */
[-C--:B------:R-:W-:Y:S01]  /*0c90*/  LEA R112, P1, R11, R109.reuse, 0x1 ;  /* 0x0000006d0b707211 */ /* 0x080fe200078208ff */
[----:B------:R-:W-:Y:S01]  /*0ca0*/  CS2R R42, SRZ ;  /* 0x00000000002a7805 */ /* 0x000fe2000001ff00 */
[----:B------:R-:W-:Y:S01]  /*0cb0*/  LEA R110, P2, R8, R109, 0x1 ;  /* 0x0000006d086e7211 */ /* 0x000fe200078408ff */
[----:B------:R-:W-:Y:S01]  /*0cc0*/  UMOV UR4, URZ ;  /* 0x0000003f00047c82 */ /* 0x000fe20008000000 */
[----:B------:R-:W-:Y:S01]  /*0cd0*/  LEA.HI.X.SX32 R109, R6, R17, 0x1, P3 ;  /* 0x00000011066d7211 */ /* 0x000fe200018f0eff */
[----:B------:R-:W-:Y:S01]  /*0ce0*/  IMAD R6, R2, c[0x0][0x1b8], RZ ;  /* 0x00006e0002067a24 */ /* 0x000fe200078e02ff */
[----:B------:R-:W-:Y:S01]  /*0cf0*/  LEA.HI R5, R24, 0x38, RZ, 0x1b ;  /* 0x0000003818057811 */ /* 0x000fe200078fd8ff */
[----:B------:R-:W-:Y:S01]  /*0d00*/  UMOV UR5, URZ ;  /* 0x0000003f00057c82 */ /* 0x000fe20008000000 */
[----:B------:R-:W-:-:S02]  /*0d10*/  LEA R2, R14, R13, 0x3 ;  /* 0x0000000d0e027211 */ /* 0x000fc400078e18ff */
[-C--:B------:R-:W-:Y:S01]  /*0d20*/  LEA.HI.X.SX32 R111, R8, R17.reuse, 0x1, P2 ;  /* 0x00000011086f7211 */ /* 0x080fe200010f0eff */
[----:B------:R-:W-:Y:S01]  /*0d30*/  IMAD R8, R5, c[0x0][0x1b8], RZ ;  /* 0x00006e0005087a24 */ /* 0x000fe200078e02ff */
[----:B------:R-:W-:Y:S01]  /*0d40*/  LEA.HI.X.SX32 R115, R7, R17, 0x1, P0 ;  /* 0x0000001107737211 */ /* 0x000fe200000f0eff */
[----:B------:R-:W-:Y:S01]  /*0d50*/  IMAD R5, R14, 0x10, R2 ;  /* 0x000000100e057824 */ /* 0x000fe200078e0202 */
[----:B------:R-:W-:Y:S02]  /*0d60*/  LEA R100, P2, R6, R95, 0x1 ;  /* 0x0000005f06647211 */ /* 0x000fe400078408ff */
[----:B------:R-:W-:Y:S02]  /*0d70*/  LEA.HI.X.SX32 R113, R11, R17, 0x1, P1 ;  /* 0x000000110b717211 */ /* 0x000fe400008f0eff */
[----:B------:R-:W-:Y:S02]  /*0d80*/  LEA R7, R14, R5, 0x3 ;  /* 0x000000050e077211 */ /* 0x000fe400078e18ff */
[----:B------:R-:W-:-:S02]  /*0d90*/  LEA.HI.X.SX32 R101, R6, R15, 0x1, P2 ;  /* 0x0000000f06657211 */ /* 0x000fc400010f0eff */
[-C--:B------:R-:W-:Y:S01]  /*0da0*/  LEA R106, P0, R12, R95.reuse, 0x1 ;  /* 0x0000005f0c6a7211 */ /* 0x080fe200078008ff */
[----:B------:R-:W-:Y:S01]  /*0db0*/  IMAD R6, R14, 0x8, R7 ;  /* 0x000000080e067824 */ /* 0x000fe200078e0207 */
[CC--:B------:R-:W-:Y:S02]  /*0dc0*/  LEA R104, P1, R13.reuse, R95.reuse, 0x1 ;  /* 0x0000005f0d687211 */ /* 0x0c0fe400078208ff */
[----:B------:R-:W-:Y:S02]  /*0dd0*/  LEA R92, P3, R8, R95, 0x1 ;  /* 0x0000005f085c7211 */ /* 0x000fe400078608ff */
[-C--:B------:R-:W-:Y:S01]  /*0de0*/  LEA.HI.X.SX32 R107, R12, R15.reuse, 0x1, P0 ;  /* 0x0000000f0c6b7211 */ /* 0x080fe200000f0eff */
[----:B------:R-:W-:Y:S01]  /*0df0*/  IMAD.MOV.U32 R12, RZ, RZ, -0x800000 ;  /* 0xff800000ff0c7424 */ /* 0x000fe200078e00ff */
[-C--:B------:R-:W-:Y:S02]  /*0e00*/  LEA.HI.X.SX32 R105, R13, R15.reuse, 0x1, P1 ;  /* 0x0000000f0d697211 */ /* 0x080fe400008f0eff */
[----:B------:R-:W-:-:S02]  /*0e10*/  LEA.HI.X.SX32 R93, R8, R15, 0x1, P3 ;  /* 0x0000000f085d7211 */ /* 0x000fc400018f0eff */
[-C--:B------:R-:W-:Y:S02]  /*0e20*/  LEA R102, P0, R2, R95.reuse, 0x1 ;  /* 0x0000005f02667211 */ /* 0x080fe400078008ff */
[-C--:B------:R-:W-:Y:S02]  /*0e30*/  LEA R98, P1, R5, R95.reuse, 0x1 ;  /* 0x0000005f05627211 */ /* 0x080fe400078208ff */
[-C--:B------:R-:W-:Y:S02]  /*0e40*/  LEA R94, P3, R6, R95.reuse, 0x1 ;  /* 0x0000005f065e7211 */ /* 0x080fe400078608ff */
[----:B------:R-:W-:Y:S02]  /*0e50*/  LEA R96, P2, R7, R95, 0x1 ;  /* 0x0000005f07607211 */ /* 0x000fe400078408ff */
[----:B------:R-:W-:Y:S02]  /*0e60*/  LOP3.LUT R76, R76, 0x30, R22, 0x78, !PT ;  /* 0x000000304c4c7812 */ /* 0x000fe400078e7816 */
[-C--:B------:R-:W-:Y:S01]  /*0e70*/  LEA.HI.X.SX32 R103, R2, R15.reuse, 0x1, P0 ;  /* 0x0000000f02677211 */ /* 0x080fe200000f0eff */
[----:B------:R-:W-:Y:S01]  /*0e80*/  IMAD.MOV.U32 R2, RZ, RZ, RZ ;  /* 0x000000ffff027224 */ /* 0x000fe200078e00ff */
[----:B------:R-:W-:-:S02]  /*0e90*/  LEA.HI.X.SX32 R99, R5, R15, 0x1, P1 ;  /* 0x0000000f05637211 */ /* 0x000fc400008f0eff */
[-C--:B------:R-:W-:Y:S02]  /*0ea0*/  LEA.HI.X.SX32 R95, R6, R15.reuse, 0x1, P3 ;  /* 0x0000000f065f7211 */ /* 0x080fe400018f0eff */
[----:B------:R-:W-:Y:S02]  /*0eb0*/  LEA.HI.X.SX32 R97, R7, R15, 0x1, P2 ;  /* 0x0000000f07617211 */ /* 0x000fe400010f0eff */
[----:B------:R-:W-:Y:S02]  /*0ec0*/  MOV R91, 0x3f800000 ;  /* 0x3f800000005b7802 */ /* 0x000fe40000000f00 */
[----:B------:R-:W-:Y:S02]  /*0ed0*/  MOV R6, RZ ;  /* 0x000000ff00067202 */ /* 0x000fe40000000f00 */
[----:B------:R-:W-:Y:S02]  /*0ee0*/  MOV R8, 0xff800000 ;  /* 0xff80000000087802 */ /* 0x000fe40000000f00 */
[----:B------:R-:W-:-:S02]  /*0ef0*/  LOP3.LUT R77, R77, 0x30, R22, 0x78, !PT ;  /* 0x000000304d4d7812 */ /* 0x000fc400078e7816 */
[----:B------:R-:W-:Y:S02]  /*0f00*/  IADD3 R125, R3, 0x8, RZ ;  /* 0x00000008037d7810 */ /* 0x000fe40007ffe0ff */
[----:B------:R-:W-:Y:S02]  /*0f10*/  LOP3.LUT R5, R76, 0x40, RZ, 0x3c, !PT ;  /* 0x000000404c057812 */ /* 0x000fe400078e3cff */
.L_x_1:
[----:B------:R-:W-:-:S04]  /*0f20*/  IMAD.WIDE R24, R6, 0x2, R118 ;  /* 0x0000000206187825 */ /* 0x000fc800078e0276 */
[C---:B------:R-:W-:Y:S02]  /*0f30*/  IMAD.WIDE R10, R6.reuse, 0x2, R110 ;  /* 0x00000002060a7825 */ /* 0x040fe400078e026e */
[----:B------:R-:W2:Y:S02]  /*0f40*/  LDG.E.U16 R25, [R24.64] ;  /* 0x0000000618197981 */ /* 0x000ea4000c1e1500 */
[C---:B------:R-:W-:Y:S02]  /*0f50*/  IMAD.WIDE R22, R6.reuse, 0x2, R122 ;  /* 0x0000000206167825 */ /* 0x040fe400078e027a */
[----:B------:R-:W3:Y:S02]  /*0f60*/  LDG.E.U16 R11, [R10.64] ;  /* 0x000000060a0b7981 */ /* 0x000ee4000c1e1500 */
[C---:B------:R-:W-:Y:S02]  /*0f70*/  IMAD.WIDE R26, R6.reuse, 0x2, R114 ;  /* 0x00000002061a7825 */ /* 0x040fe400078e0272 */
[----:B------:R-:W4:Y:S02]  /*0f80*/  LDG.E.U16 R5, [R22.64] ;  /* 0x0000000616057981 */ /* 0x000f24000c1e1500 */
[----:B------:R-:W-:-:S02]  /*0f90*/  IMAD.WIDE R14, R6, 0x2, R120 ;  /* 0x00000002060e7825 */ /* 0x000fc400078e0278 */
[----:B------:R-:W5:Y:S02]  /*0fa0*/  LDG.E.U16 R9, [R26.64] ;  /* 0x000000061a097981 */ /* 0x000f64000c1e1500 */
[C---:B------:R-:W-:Y:S02]  /*0fb0*/  IMAD.WIDE R16, R6.reuse, 0x2, R116 ;  /* 0x0000000206107825 */ /* 0x040fe400078e0274 */
[----:B------:R-:W5:Y:S02]  /*0fc0*/  LDG.E.U16 R15, [R14.64] ;  /* 0x000000060e0f7981 */ /* 0x000f64000c1e1500 */
[C---:B------:R-:W-:Y:S02]  /*0fd0*/  IMAD.WIDE R18, R6.reuse, 0x2, R112 ;  /* 0x0000000206127825 */ /* 0x040fe400078e0270 */
[----:B------:R-:W5:Y:S02]  /*0fe0*/  LDG.E.U16 R7, [R16.64] ;  /* 0x0000000610077981 */ /* 0x000f64000c1e1500 */
[----:B------:R-:W-:-:S02]  /*0ff0*/  IMAD.WIDE R20, R6, 0x2, R108 ;  /* 0x0000000206147825 */ /* 0x000fc400078e026c */
[----:B------:R-:W5:Y:S04]  /*1000*/  LDG.E.U16 R13, [R18.64] ;  /* 0x00000006120d7981 */ /* 0x000f68000c1e1500 */
[----:B------:R-:W5:Y:S04]  /*1010*/  LDG.E.U16 R79, [R20.64] ;  /* 0x00000006144f7981 */ /* 0x000f68000c1e1500 */
[----:B------:R-:W-:Y:S01]  /*1020*/  BAR.SYNC.DEFER_BLOCKING 0x0 ;  /* 0x0000000000007b1d */ /* 0x000fe20000010000 */
[----:B------:R-:W-:-:S05]  /*1030*/  LOP3.LUT R78, R76, 0x40, RZ, 0x3c, !PT ;  /* 0x000000404c4e7812 */ /* 0x000fca00078e3cff */
[----:B--2---:R-:W-:Y:S04]  /*1040*/  STS.U16 [R0+0x2400], R25 ;  /* 0x0024001900007388 */ /* 0x004fe80000000400 */
[----:B---3--:R-:W-:Y:S04]  /*1050*/  STS.U16 [R0+0x2c00], R11 ;  /* 0x002c000b00007388 */ /* 0x008fe80000000400 */
[----:B----4-:R-:W-:Y:S04]  /*1060*/  STS.U16 [R0+0x2000], R5 ;  /* 0x0020000500007388 */ /* 0x010fe80000000400 */
[----:B-----5:R-:W-:Y:S04]  /*1070*/  STS.U16 [R0+0x2800], R9 ;  /* 0x0028000900007388 */ /* 0x020fe80000000400 */
[----:B------:R-:W-:Y:S04]  /*1080*/  STS.U16 [R124+0x2200], R15 ;  /* 0x0022000f7c007388 */ /* 0x000fe80000000400 */
[----:B------:R-:W-:Y:S04]  /*1090*/  STS.U16 [R124+0x2600], R7 ;  /* 0x002600077c007388 */ /* 0x000fe80000000400 */
[----:B------:R-:W-:Y:S04]  /*10a0*/  STS.U16 [R124+0x2a00], R13 ;  /* 0x002a000d7c007388 */ /* 0x000fe80000000400 */
[----:B------:R-:W-:Y:S04]  /*10b0*/  STS.U16 [R124+0x2e00], R79 ;  /* 0x002e004f7c007388 */ /* 0x000fe80000000400 */
[----:B------:R-:W-:Y:S06]  /*10c0*/  BAR.SYNC.DEFER_BLOCKING 0x0 ;  /* 0x0000000000007b1d */ /* 0x000fec0000010000 */
[----:B------:R-:W-:Y:S04]  /*10d0*/  LDSM.16.MT88.4 R20, [R4] ;  /* 0x000000000414783b */ /* 0x000fe80000004200 */
[----:B------:R-:W0:Y:S04]  /*10e0*/  LDSM.16.M88.4 R32, [R76+0x2000] ;  /* 0x002000004c20783b */ /* 0x000e280000000200 */
[----:B------:R-:W1:Y:S04]  /*10f0*/  LDSM.16.M88.4 R80, [R76+0x2400] ;  /* 0x002400004c50783b */ /* 0x000e680000000200 */
[----:B------:R-:W2:Y:S04]  /*1100*/  LDSM.16.M88.4 R24, [R76+0x2800] ;  /* 0x002800004c18783b */ /* 0x000ea80000000200 */
[----:B------:R-:W3:Y:S04]  /*1110*/  LDSM.16.M88.4 R36, [R76+0x2c00] ;  /* 0x002c00004c24783b */ /* 0x000ee80000000200 */
[----:B------:R-:W4:Y:S01]  /*1120*/  LDSM.16.MT88.4 R16, [R4+0x800] ;  /* 0x000800000410783b */ /* 0x000f220000004200 */
[C---:B0-----:R-:W-:Y:S08]  /*1130*/  HMMA.16816.F32.BF16 R84, R20.reuse, R32, RZ ;  /* 0x000000201454723c */ /* 0x041ff000000418ff */
[C---:B-1----:R-:W-:Y:S08]  /*1140*/  HMMA.16816.F32.BF16 R28, R20.reuse, R80, RZ ;  /* 0x00000050141c723c */ /* 0x042ff000000418ff */
[C---:B--2---:R-:W-:Y:S08]  /*1150*/  HMMA.16816.F32.BF16 R44, R20.reuse, R24, RZ ;  /* 0x00000018142c723c */ /* 0x044ff000000418ff */
[----:B---3--:R-:W-:Y:S08]  /*1160*/  HMMA.16816.F32.BF16 R20, R20, R36, RZ ;  /* 0x000000241414723c */ /* 0x008ff000000418ff */
[C---:B----4-:R-:W-:Y:S01]  /*1170*/  HMMA.16816.F32.BF16 R32, R16.reuse, R34, R84 ;  /* 0x000000221020723c */ /* 0x050fe20000041854 */
[----:B------:R-:W-:Y:S07]  /*1180*/  LDSM.16.MT88.4 R84, [R4+0x1000] ;  /* 0x001000000454783b */ /* 0x000fee0000004200 */
[C---:B------:R-:W-:Y:S01]  /*1190*/  HMMA.16816.F32.BF16 R80, R16.reuse, R82, R28 ;  /* 0x000000521050723c */ /* 0x040fe2000004181c */
[----:B------:R-:W0:Y:S07]  /*11a0*/  LDSM.16.M88.4 R28, [R78+0x2000] ;  /* 0x002000004e1c783b */ /* 0x000e2e0000000200 */
[C---:B------:R-:W-:Y:S01]  /*11b0*/  HMMA.16816.F32.BF16 R44, R16.reuse, R26, R44 ;  /* 0x0000001a102c723c */ /* 0x040fe2000004182c */
[----:B------:R-:W1:Y:S07]  /*11c0*/  LDSM.16.M88.4 R24, [R78+0x2800] ;  /* 0x002800004e18783b */ /* 0x000e6e0000000200 */
[----:B------:R-:W-:Y:S01]  /*11d0*/  HMMA.16816.F32.BF16 R36, R16, R38, R20 ;  /* 0x000000261024723c */ /* 0x000fe20000041814 */
[----:B------:R-:W2:Y:S01]  /*11e0*/  LDSM.16.MT88.4 R16, [R4+0x1800] ;  /* 0x001800000410783b */ /* 0x000ea20000004200 */
[----:B------:R-:W-:-:S03]  /*11f0*/  IMAD.WIDE R10, R2, 0x2, R106 ;  /* 0x00000002020a7825 */ /* 0x000fc600078e026a */
[----:B------:R-:W-:Y:S04]  /*1200*/  LDSM.16.M88.4 R20, [R78+0x2400] ;  /* 0x002400004e14783b */ /* 0x000fe80000000200 */
[----:B------:R3:W4:Y:S01]  /*1210*/  LDG.E.U16 R7, [R10.64] ;  /* 0x000000060a077981 */ /* 0x000722000c1e1500 */
[C---:B0-----:R-:W-:Y:S08]  /*1220*/  HMMA.16816.F32.BF16 R32, R84.reuse, R28, R32 ;  /* 0x0000001c5420723c */ /* 0x041ff00000041820 */
[----:B-1----:R-:W-:Y:S11]  /*1230*/  HMMA.16816.F32.BF16 R44, R84, R24, R44 ;  /* 0x00000018542c723c */ /* 0x002ff6000004182c */
[----:B------:R-:W-:Y:S05]  /*1240*/  @!UPT UIADD3 URZ, URZ, URZ, URZ ;  /* 0x0000003f3f3ff290 */ /* 0x000fea000fffe03f */
[----:B--2---:R-:W-:Y:S01]  /*1250*/  HMMA.16816.F32.BF16 R28, R16, R30, R32 ;  /* 0x0000001e101c723c */ /* 0x004fe20000041820 */
[----:B------:R-:W0:Y:S01]  /*1260*/  LDSM.16.M88.4 R32, [R78+0x2c00] ;  /* 0x002c00004e20783b */ /* 0x000e220000000200 */
[----:B---3--:R-:W-:-:S06]  /*1270*/  IMAD.WIDE R10, R2, 0x2, R102 ;  /* 0x00000002020a7825 */ /* 0x008fcc00078e0266 */
[----:B------:R-:W-:Y:S07]  /*1280*/  HMMA.16816.F32.BF16 R24, R16, R26, R44 ;  /* 0x0000001a1018723c */ /* 0x000fee000004182c */
[----:B------:R-:W-:-:S06]  /*1290*/  IMAD.WIDE R44, R2, 0x2, R104 ;  /* 0x00000002022c7825 */ /* 0x000fcc00078e0268 */
[----:B------:R1:W2:Y:S01]  /*12a0*/  LDG.E.U16 R44, [R44.64] ;  /* 0x000000062c2c7981 */ /* 0x0002a2000c1e1500 */
[----:B------:R-:W-:-:S04]  /*12b0*/  IMAD.WIDE R14, R2, 0x2, R96 ;  /* 0x00000002020e7825 */ /* 0x000fc800078e0260 */
[C---:B------:R-:W-:Y:S02]  /*12c0*/  IMAD.WIDE R46, R2.reuse, 0x2, R94 ;  /* 0x00000002022e7825 */ /* 0x040fe400078e025e */
[----:B------:R3:W5:Y:S04]  /*12d0*/  LDG.E.U16 R14, [R14.64] ;  /* 0x000000060e0e7981 */ /* 0x000768000c1e1500 */
[----:B-1----:R1:W5:Y:S04]  /*12e0*/  LDG.E.U16 R45, [R10.64] ;  /* 0x000000060a2d7981 */ /* 0x002368000c1e1500 */
[----:B---3--:R-:W3:Y:S01]  /*12f0*/  LDG.E.U16 R15, [R46.64] ;  /* 0x000000062e0f7981 */ /* 0x008ee2000c1e1500 */
[C---:B-1----:R-:W-:Y:S01]  /*1300*/  IMAD.WIDE R10, R2.reuse, 0x2, R98 ;  /* 0x00000002020a7825 */ /* 0x042fe200078e0262 */
[----:B0-----:R-:W-:Y:S04]  /*1310*/  HMMA.16816.F32.BF16 R36, R84, R32, R36 ;  /* 0x000000205424723c */ /* 0x001fe80000041824 */
[----:B------:R0:W3:Y:S03]  /*1320*/  LDG.E.U16 R13, [R10.64] ;  /* 0x000000060a0d7981 */ /* 0x0000e6000c1e1500 */
[----:B------:R-:W-:-:S06]  /*1330*/  IMAD.WIDE R32, R2, 0x2, R100 ;  /* 0x0000000202207825 */ /* 0x000fcc00078e0264 */
[----:B------:R1:W3:Y:S01]  /*1340*/  LDG.E.U16 R33, [R32.64] ;  /* 0x0000000620217981 */ /* 0x0002e2000c1e1500 */
[----:B0-----:R-:W-:-:S05]  /*1350*/  IMAD.WIDE R10, R2, 0x2, R92 ;  /* 0x00000002020a7825 */ /* 0x001fca00078e025c */
[----:B-1----:R0:W3:Y:S01]  /*1360*/  LDG.E.U16 R32, [R10.64] ;  /* 0x000000060a207981 */ /* 0x0020e2000c1e1500 */
[----:B------:R-:W-:Y:S03]  /*1370*/  HMMA.16816.F32.BF16 R80, R84, R20, R80 ;  /* 0x000000145450723c */ /* 0x000fe60000041850 */
[----:B------:R-:W1:Y:S01]  /*1380*/  S2R R78, SR_TID.X ;  /* 0x00000000004e7919 */ /* 0x000e620000002100 */
[----:B------:R-:W-:Y:S02]  /*1390*/  FMUL R89, R24, c[0x0][0x188] ;  /* 0x0000620018597a20 */ /* 0x000fe40000400000 */
[----:B------:R-:W-:Y:S01]  /*13a0*/  FMUL R25, R25, c[0x0][0x188] ;  /* 0x0000620019197a20 */ /* 0x000fe20000400000 */
[----:B------:R-:W-:Y:S11]  /*13b0*/  BAR.SYNC.DEFER_BLOCKING 0x0 ;  /* 0x0000000000007b1d */ /* 0x000ff60000010000 */
[----:B------:R-:W-:Y:S06]  /*13c0*/  @!UPT UIADD3 URZ, URZ, URZ, URZ ;  /* 0x0000003f3f3ff290 */ /* 0x000fec000fffe03f */
[----:B------:R-:W-:Y:S01]  /*13d0*/  HMMA.16816.F32.BF16 R20, R16, R22, R80 ;  /* 0x000000161014723c */ /* 0x000fe20000041850 */
[----:B-1----:R-:W-:-:S07]  /*13e0*/  LOP3.LUT R78, R78, 0x3, RZ, 0xc0, !PT ;  /* 0x000000034e4e7812 */ /* 0x002fce00078ec0ff */
[----:B------:R-:W-:Y:S07]  /*13f0*/  HMMA.16816.F32.BF16 R16, R16, R34, R36 ;  /* 0x000000221010723c */ /* 0x000fee0000041824 */
[----:B------:R-:W-:-:S04]  /*1400*/  LEA R34, P1, R78, UR4, 0x1 ;  /* 0x000000044e227c11 */ /* 0x000fc8000f8208ff */
[----:B------:R-:W-:Y:S02]  /*1410*/  IADD3 R36, P5, R34, 0x9, RZ ;  /* 0x0000000922247810 */ /* 0x000fe40007fbe0ff */
[----:B------:R-:W-:Y:S02]  /*1420*/  IADD3.X R5, RZ, UR5, RZ, P1, !PT ;  /* 0x00000005ff057c10 */ /* 0x000fe40008ffe4ff */
[C---:B------:R-:W-:Y:S02]  /*1430*/  ISETP.GT.U32.AND P4, PT, R36.reuse, R3, PT ;  /* 0x000000032400720c */ /* 0x040fe40003f84070 */
[----:B------:R-:W-:Y:S01]  /*1440*/  ISETP.GT.U32.AND P0, PT, R36, R125, PT ;  /* 0x0000007d2400720c */ /* 0x000fe20003f04070 */
[----:B------:R-:W-:Y:S01]  /*1450*/  IMAD.X R9, RZ, RZ, R5, P5 ;  /* 0x000000ffff097224 */ /* 0x000fe200028e0605 */
[----:B------:R-:W-:Y:S01]  /*1460*/  IADD3 R36, P2, R34, 0x10, RZ ;  /* 0x0000001022247810 */ /* 0x000fe20007f5e0ff */
[----:B------:R-:W-:-:S03]  /*1470*/  FMUL R21, R21, c[0x0][0x188] ;  /* 0x0000620015157a20 */ /* 0x000fc60000400000 */
[C---:B------:R-:W-:Y:S02]  /*1480*/  ISETP.GT.U32.AND P6, PT, R36.reuse, R3, PT ;  /* 0x000000032400720c */ /* 0x040fe40003fc4070 */
[----:B0-----:R-:W-:Y:S02]  /*1490*/  IADD3.X R11, RZ, R5, RZ, P2, !PT ;  /* 0x00000005ff0b7210 */ /* 0x001fe400017fe4ff */
[----:B------:R-:W-:Y:S02]  /*14a0*/  ISETP.GT.U32.AND.EX P4, PT, R9, RZ, PT, P4 ;  /* 0x000000ff0900720c */ /* 0x000fe40003f84140 */
[----:B------:R-:W-:Y:S02]  /*14b0*/  ISETP.GT.U32.AND P3, PT, R36, R125, PT ;  /* 0x0000007d2400720c */ /* 0x000fe40003f64070 */
[----:B------:R-:W-:Y:S02]  /*14c0*/  IADD3 R36, P1, R34, 0x11, RZ ;  /* 0x0000001122247810 */ /* 0x000fe40007f3e0ff */
[----:B------:R-:W-:-:S02]  /*14d0*/  ISETP.GT.U32.AND.EX P6, PT, R11, RZ, PT, P6 ;  /* 0x000000ff0b00720c */ /* 0x000fc40003fc4160 */
[----:B------:R-:W-:Y:S02]  /*14e0*/  FSEL R24, R21, -INF , !P4 ;  /* 0xff80000015187808 */ /* 0x000fe40006000000 */
[----:B------:R-:W-:Y:S01]  /*14f0*/  IADD3 R10, P4, R34, 0x18, RZ ;  /* 0x00000018220a7810 */ /* 0x000fe20007f9e0ff */
[----:B------:R-:W-:Y:S01]  /*1500*/  IMAD.X R35, RZ, RZ, R5, P1 ;  /* 0x000000ffff237224 */ /* 0x000fe200008e0605 */
[----:B------:R-:W-:Y:S02]  /*1510*/  FSEL R89, R89, -INF , !P6 ;  /* 0xff80000059597808 */ /* 0x000fe40007000000 */
[C---:B------:R-:W-:Y:S02]  /*1520*/  ISETP.GT.U32.AND P6, PT, R10.reuse, R3, PT ;  /* 0x000000030a00720c */ /* 0x040fe40003fc4070 */
[----:B------:R-:W-:Y:S02]  /*1530*/  ISETP.GT.U32.AND P1, PT, R10, R125, PT ;  /* 0x0000007d0a00720c */ /* 0x000fe40003f24070 */
[----:B------:R-:W-:-:S02]  /*1540*/  IADD3.X R21, RZ, R5, RZ, P4, !PT ;  /* 0x00000005ff157210 */ /* 0x000fc400027fe4ff */
[----:B------:R-:W-:Y:S01]  /*1550*/  IADD3 R10, P4, R34, 0x8, RZ ;  /* 0x00000008220a7810 */ /* 0x000fe20007f9e0ff */
[----:B------:R-:W-:Y:S01]  /*1560*/  FMUL R16, R16, c[0x0][0x188] ;  /* 0x0000620010107a20 */ /* 0x000fe20000400000 */
[C---:B------:R-:W-:Y:S02]  /*1570*/  ISETP.GT.U32.AND P5, PT, R36.reuse, R3, PT ;  /* 0x000000032400720c */ /* 0x040fe40003fa4070 */
[----:B------:R-:W-:Y:S01]  /*1580*/  ISETP.GT.U32.AND P2, PT, R36, R125, PT ;  /* 0x0000007d2400720c */ /* 0x000fe20003f44070 */
[----:B------:R-:W-:Y:S01]  /*1590*/  IMAD.X R36, RZ, RZ, R5, P4 ;  /* 0x000000ffff247224 */ /* 0x000fe200020e0605 */
[----:B------:R-:W-:Y:S02]  /*15a0*/  ISETP.GT.U32.AND.EX P6, PT, R21, RZ, PT, P6 ;  /* 0x000000ff1500720c */ /* 0x000fe40003fc4160 */
[----:B------:R-:W-:Y:S02]  /*15b0*/  ISETP.GT.U32.AND P4, PT, R10, R3, PT ;  /* 0x000000030a00720c */ /* 0x000fe40003f84070 */
[----:B------:R-:W-:Y:S01]  /*15c0*/  FSEL R85, R16, -INF , !P6 ;  /* 0xff80000010557808 */ /* 0x000fe20007000000 */
[----:B------:R-:W-:Y:S01]  /*15d0*/  FMUL R16, R20, c[0x0][0x188] ;  /* 0x0000620014107a20 */ /* 0x000fe20000400000 */
[----:B------:R-:W-:-:S02]  /*15e0*/  ISETP.GT.U32.AND.EX P4, PT, R36, RZ, PT, P4 ;  /* 0x000000ff2400720c */ /* 0x000fc40003f84140 */
[----:B------:R-:W-:Y:S01]  /*15f0*/  ISETP.GT.U32.AND.EX P5, PT, R35, RZ, PT, P5 ;  /* 0x000000ff2300720c */ /* 0x000fe20003fa4150 */
[----:B------:R-:W-:Y:S01]  /*1600*/  FMUL R20, R30, c[0x0][0x188] ;  /* 0x000062001e147a20 */ /* 0x000fe20000400000 */
[----:B------:R-:W-:Y:S02]  /*1610*/  FSEL R30, R16, -INF , !P4 ;  /* 0xff800000101e7808 */ /* 0x000fe40006000000 */
[----:B------:R-:W-:Y:S02]  /*1620*/  FSEL R88, R25, -INF , !P5 ;  /* 0xff80000019587808 */ /* 0x000fe40006800000 */
[CC--:B------:R-:W-:Y:S02]  /*1630*/  ISETP.GE.U32.AND P5, PT, R34.reuse, R3.reuse, PT ;  /* 0x000000032200720c */ /* 0x0c0fe40003fa6070 */
[C---:B------:R-:W-:Y:S01]  /*1640*/  ISETP.GT.U32.AND P4, PT, R34.reuse, R3, PT ;  /* 0x000000032200720c */ /* 0x040fe20003f84070 */
[----:B------:R-:W-:Y:S01]  /*1650*/  FMUL R84, R17, c[0x0][0x188] ;  /* 0x0000620011547a20 */ /* 0x000fe20000400000 */
[----:B------:R-:W-:Y:S01]  /*1660*/  ISETP.GT.U32.AND P6, PT, R34, R125, PT ;  /* 0x0000007d2200720c */ /* 0x000fe20003fc4070 */
[----:B------:R-:W-:Y:S01]  /*1670*/  FMUL R10, R29, c[0x0][0x188] ;  /* 0x000062001d0a7a20 */ /* 0x000fe20000400000 */
[C---:B------:R-:W-:Y:S01]  /*1680*/  ISETP.GE.U32.AND.EX P5, PT, R5.reuse, RZ, PT, P5 ;  /* 0x000000ff0500720c */ /* 0x040fe20003fa6150 */
[----:B------:R-:W-:Y:S01]  /*1690*/  FMUL R17, R28, c[0x0][0x188] ;  /* 0x000062001c117a20 */ /* 0x000fe20000400000 */
[----:B------:R-:W-:-:S02]  /*16a0*/  ISETP.GT.U32.AND.EX P4, PT, R5, RZ, PT, P4 ;  /* 0x000000ff0500720c */ /* 0x000fc40003f84140 */
[----:B------:R-:W-:Y:S02]  /*16b0*/  ISETP.GT.U32.AND.EX P6, PT, R5, RZ, PT, P6 ;  /* 0x000000ff0500720c */ /* 0x000fe40003fc4160 */
[----:B------:R-:W-:Y:S02]  /*16c0*/  FSEL R10, R10, -INF , !P5 ;  /* 0xff8000000a0a7808 */ /* 0x000fe40006800000 */
[----:B------:R-:W-:Y:S02]  /*16d0*/  FSEL R17, R17, -INF , !P4 ;  /* 0xff80000011117808 */ /* 0x000fe40006000000 */
[----:B------:R-:W-:Y:S02]  /*16e0*/  ISETP.GT.U32.AND.EX P0, PT, R9, RZ, PT, P0 ;  /* 0x000000ff0900720c */ /* 0x000fe40003f04100 */
[----:B------:R-:W-:Y:S02]  /*16f0*/  ISETP.GE.U32.AND P5, PT, R34, R125, PT ;  /* 0x0000007d2200720c */ /* 0x000fe40003fa6070 */
[----:B------:R-:W-:-:S02]  /*1700*/  FSEL R20, R20, -INF , !P6 ;  /* 0xff80000014147808 */ /* 0x000fc40007000000 */
[----:B------:R-:W-:Y:S02]  /*1710*/  FMNMX R9, R17, R10, !PT ;  /* 0x0000000a11097209 */ /* 0x000fe40007800000 */
[----:B------:R-:W-:Y:S02]  /*1720*/  IADD3 R34, P6, R34, 0x19, RZ ;  /* 0x0000001922227810 */ /* 0x000fe40007fde0ff */
[----:B------:R-:W-:Y:S02]  /*1730*/  ISETP.GE.U32.AND.EX P5, PT, R5, RZ, PT, P5 ;  /* 0x000000ff0500720c */ /* 0x000fe40003fa6150 */
[----:B------:R-:W-:Y:S02]  /*1740*/  FMNMX R9, R30, R9, !PT ;  /* 0x000000091e097209 */ /* 0x000fe40007800000 */
[----:B------:R-:W-:Y:S02]  /*1750*/  IADD3.X R5, RZ, R5, RZ, P6, !PT ;  /* 0x00000005ff057210 */ /* 0x000fe400037fe4ff */
[----:B------:R-:W-:-:S02]  /*1760*/  ISETP.GT.U32.AND P6, PT, R34, R3, PT ;  /* 0x000000032200720c */ /* 0x000fc40003fc4070 */
[----:B------:R-:W-:Y:S02]  /*1770*/  FMNMX R16, R24, R9, !PT ;  /* 0x0000000918107209 */ /* 0x000fe40007800000 */
[----:B------:R-:W-:Y:S02]  /*1780*/  ISETP.GT.U32.AND.EX P6, PT, R5, RZ, PT, P6 ;  /* 0x000000ff0500720c */ /* 0x000fe40003fc4160 */
[----:B------:R-:W-:Y:S02]  /*1790*/  FMNMX R9, R89, R16, !PT ;  /* 0x0000001059097209 */ /* 0x000fe40007800000 */
[----:B------:R-:W-:Y:S01]  /*17a0*/  ISETP.GT.U32.AND.EX P1, PT, R21, RZ, PT, P1 ;  /* 0x000000ff1500720c */ /* 0x000fe20003f24110 */
[----:B------:R-:W-:Y:S01]  /*17b0*/  FMUL R21, R31, c[0x0][0x188] ;  /* 0x000062001f157a20 */ /* 0x000fe20000400000 */
[----:B------:R-:W-:Y:S02]  /*17c0*/  FSEL R84, R84, -INF , !P6 ;  /* 0xff80000054547808 */ /* 0x000fe40007000000 */
[----:B------:R-:W-:Y:S01]  /*17d0*/  ISETP.GT.U32.AND P6, PT, R34, R125, PT ;  /* 0x0000007d2200720c */ /* 0x000fe20003fc4070 */
[----:B------:R-:W-:Y:S01]  /*17e0*/  FMUL R22, R22, c[0x0][0x188] ;  /* 0x0000620016167a20 */ /* 0x000fe20000400000 */
[----:B------:R-:W-:-:S02]  /*17f0*/  FMNMX R16, R88, R9, !PT ;  /* 0x0000000958107209 */ /* 0x000fc40007800000 */
[----:B------:R-:W-:Y:S02]  /*1800*/  FSEL R21, R21, -INF , !P5 ;  /* 0xff80000015157808 */ /* 0x000fe40006800000 */
[----:B------:R-:W-:Y:S02]  /*1810*/  ISETP.GT.U32.AND.EX P6, PT, R5, RZ, PT, P6 ;  /* 0x000000ff0500720c */ /* 0x000fe40003fc4160 */
[----:B------:R-:W-:Y:S01]  /*1820*/  FMNMX R5, R85, R16, !PT ;  /* 0x0000001055057209 */ /* 0x000fe20007800000 */
[----:B------:R-:W-:Y:S01]  /*1830*/  FMUL R16, R23, c[0x0][0x188] ;  /* 0x0000620017107a20 */ /* 0x000fe20000400000 */
[----:B------:R-:W-:Y:S02]  /*1840*/  FSEL R22, R22, -INF , !P4 ;  /* 0xff80000016167808 */ /* 0x000fe40006000000 */
[----:B------:R-:W-:Y:S01]  /*1850*/  FMNMX R9, R20, R21, !PT ;  /* 0x0000001514097209 */ /* 0x000fe20007800000 */
[----:B------:R-:W-:Y:S01]  /*1860*/  FMUL R26, R26, c[0x0][0x188] ;  /* 0x000062001a1a7a20 */ /* 0x000fe20000400000 */
[----:B------:R-:W-:-:S02]  /*1870*/  ISETP.GT.U32.AND.EX P3, PT, R11, RZ, PT, P3 ;  /* 0x000000ff0b00720c */ /* 0x000fc40003f64130 */
[----:B------:R-:W-:Y:S02]  /*1880*/  FSEL R16, R16, -INF , !P0 ;  /* 0xff80000010107808 */ /* 0x000fe40004000000 */
[----:B------:R-:W-:Y:S01]  /*1890*/  FMNMX R9, R22, R9, !PT ;  /* 0x0000000916097209 */ /* 0x000fe20007800000 */
[----:B------:R-:W-:Y:S01]  /*18a0*/  FMUL R27, R27, c[0x0][0x188] ;  /* 0x000062001b1b7a20 */ /* 0x000fe20000400000 */
[----:B------:R-:W-:Y:S02]  /*18b0*/  FSEL R87, R26, -INF , !P3 ;  /* 0xff8000001a577808 */ /* 0x000fe40005800000 */
[----:B------:R-:W-:Y:S02]  /*18c0*/  ISETP.GT.U32.AND.EX P2, PT, R35, RZ, PT, P2 ;  /* 0x000000ff2300720c */ /* 0x000fe40003f44120 */
[----:B------:R-:W-:Y:S01]  /*18d0*/  FMNMX R26, R16, R9, !PT ;  /* 0x00000009101a7209 */ /* 0x000fe20007800000 */
[----:B------:R-:W-:Y:S01]  /*18e0*/  FMUL R18, R18, c[0x0][0x188] ;  /* 0x0000620012127a20 */ /* 0x000fe20000400000 */
[----:B------:R-:W-:-:S02]  /*18f0*/  FSEL R86, R27, -INF , !P2 ;  /* 0xff8000001b567808 */ /* 0x000fc40005000000 */
[----:B------:R-:W-:Y:S01]  /*1900*/  FMNMX R9, R87, R26, !PT ;  /* 0x0000001a57097209 */ /* 0x000fe20007800000 */
[----:B------:R-:W-:Y:S01]  /*1910*/  FMUL R19, R19, c[0x0][0x188] ;  /* 0x0000620013137a20 */ /* 0x000fe20000400000 */
[----:B------:R-:W-:Y:S02]  /*1920*/  FSEL R82, R18, -INF , !P1 ;  /* 0xff80000012527808 */ /* 0x000fe40004800000 */
[----:B------:R-:W-:Y:S02]  /*1930*/  FMNMX R9, R86, R9, !PT ;  /* 0x0000000956097209 */ /* 0x000fe40007800000 */
[----:B------:R-:W-:Y:S02]  /*1940*/  FSEL R83, R19, -INF , !P6 ;  /* 0xff80000013537808 */ /* 0x000fe40007000000 */
[----:B------:R-:W-:Y:S02]  /*1950*/  FMNMX R18, R82, R9, !PT ;  /* 0x0000000952127209 */ /* 0x000fe40007800000 */
[----:B------:R-:W-:-:S02]  /*1960*/  FMNMX R5, R84, R5, !PT ;  /* 0x0000000554057209 */ /* 0x000fc40007800000 */
[----:B------:R-:W-:-:S03]  /*1970*/  FMNMX R9, R83, R18, !PT ;  /* 0x0000001253097209 */ /* 0x000fc60007800000 */
[----:B------:R-:W0:Y:S04]  /*1980*/  SHFL.BFLY PT, R28, R5, 0x2, 0x1f ;  /* 0x0c401f00051c7f89 */ /* 0x000e2800000e0000 */
[----:B------:R-:W1:Y:S01]  /*1990*/  SHFL.BFLY PT, R18, R9, 0x2, 0x1f ;  /* 0x0c401f0009127f89 */ /* 0x000e6200000e0000 */
[----:B0-----:R-:W-:Y:S02]  /*19a0*/  FMNMX R28, R5, R28, !PT ;  /* 0x0000001c051c7209 */ /* 0x001fe40007800000 */
[----:B-1----:R-:W-:-:S03]  /*19b0*/  FMNMX R18, R9, R18, !PT ;  /* 0x0000001209127209 */ /* 0x002fc60007800000 */
[----:B------:R-:W0:Y:S04]  /*19c0*/  SHFL.BFLY PT, R5, R28, 0x1, 0x1f ;  /* 0x0c201f001c057f89 */ /* 0x000e2800000e0000 */
[----:B------:R-:W1:Y:S04]  /*19d0*/  SHFL.BFLY PT, R19, R18, 0x1, 0x1f ;  /* 0x0c201f0012137f89 */ /* 0x000e6800000e0000 */
[----:B----4-:R4:W-:Y:S01]  /*19e0*/  STS.U16 [R0+0x2000], R7 ;  /* 0x0020000700007388 */ /* 0x0109e20000000400 */
[----:B0-----:R-:W-:Y:S02]  /*19f0*/  FMNMX R5, R28, R5, !PT ;  /* 0x000000051c057209 */ /* 0x001fe40007800000 */
[----:B-1----:R-:W-:-:S02]  /*1a00*/  FMNMX R19, R18, R19, !PT ;  /* 0x0000001312137209 */ /* 0x002fc40007800000 */
[----:B------:R-:W-:Y:S02]  /*1a10*/  FMNMX R5, R5, R12, !PT ;  /* 0x0000000c05057209 */ /* 0x000fe40007800000 */
[----:B----4-:R-:W-:-:S03]  /*1a20*/  FMNMX R7, R19, R8, !PT ;  /* 0x0000000813077209 */ /* 0x010fc60007800000 */
[--C-:B------:R-:W-:Y:S02]  /*1a30*/  FADD R11, R10, -R5.reuse ;  /* 0x800000050a0b7221 */ /* 0x100fe40000000000 */
[----:B------:R-:W-:Y:S02]  /*1a40*/  FADD R12, -R5, R12 ;  /* 0x0000000c050c7221 */ /* 0x000fe40000000100 */
[----:B------:R-:W-:Y:S02]  /*1a50*/  FADD R17, R17, -R5 ;  /* 0x8000000511117221 */ /* 0x000fe40000000000 */
[--C-:B------:R-:W-:Y:S01]  /*1a60*/  FADD R20, R20, -R7.reuse ;  /* 0x8000000714147221 */ /* 0x100fe20000000000 */
[----:B--2---:R-:W-:Y:S01]  /*1a70*/  STS.U16 [R0+0x2200], R44 ;  /* 0x0022002c00007388 */ /* 0x004fe20000000400 */
[----:B------:R-:W-:Y:S02]  /*1a80*/  FMUL R11, R11, 1.4426950216293334961 ;  /* 0x3fb8aa3b0b0b7820 */ /* 0x000fe40000400000 */
[----:B------:R-:W-:Y:S01]  /*1a90*/  FADD R21, R21, -R7 ;  /* 0x8000000715157221 */ /* 0x000fe20000000000 */
[----:B-----5:R-:W-:Y:S01]  /*1aa0*/  STS.U16 [R0+0x2a00], R14 ;  /* 0x002a000e00007388 */ /* 0x020fe20000000400 */
[----:B------:R-:W-:-:S03]  /*1ab0*/  FMUL R79, R12, 1.4426950216293334961 ;  /* 0x3fb8aa3b0c4f7820 */ /* 0x000fc60000400000 */
[----:B------:R-:W-:Y:S01]  /*1ac0*/  STS.U16 [R0+0x2400], R45 ;  /* 0x0024002d00007388 */ /* 0x000fe20000000400 */
[----:B------:R-:W-:Y:S02]  /*1ad0*/  FMUL R17, R17, 1.4426950216293334961 ;  /* 0x3fb8aa3b11117820 */ /* 0x000fe40000400000 */
[----:B------:R-:W-:Y:S01]  /*1ae0*/  FMUL R12, R20, 1.4426950216293334961 ;  /* 0x3fb8aa3b140c7820 */ /* 0x000fe20000400000 */
[----:B---3--:R-:W-:Y:S01]  /*1af0*/  STS.U16 [R0+0x2c00], R15 ;  /* 0x002c000f00007388 */ /* 0x008fe20000000400 */
[----:B------:R-:W-:Y:S01]  /*1b00*/  FMUL R21, R21, 1.4426950216293334961 ;  /* 0x3fb8aa3b15157820 */ /* 0x000fe20000400000 */
[----:B------:R-:W-:Y:S02]  /*1b10*/  MUFU.EX2 R10, R17 ;  /* 0x00000011000a7308 */ /* 0x000fe40000000800 */
[----:B------:R0:W-:Y:S06]  /*1b20*/  STS.U16 [R0+0x2800], R13 ;  /* 0x0028000d00007388 */ /* 0x0001ec0000000400 */
[----:B------:R-:W1:Y:S01]  /*1b30*/  MUFU.EX2 R11, R11 ;  /* 0x0000000b000b7308 */ /* 0x000e620000000800 */
[----:B------:R-:W-:Y:S07]  /*1b40*/  STS.U16 [R0+0x2600], R33 ;  /* 0x0026002100007388 */ /* 0x000fee0000000400 */
[----:B------:R-:W-:Y:S01]  /*1b50*/  MUFU.EX2 R12, R12 ;  /* 0x0000000c000c7308 */ /* 0x000fe20000000800 */
[----:B------:R-:W-:Y:S04]  /*1b60*/  STS.U16 [R0+0x2e00], R32 ;  /* 0x002e002000007388 */ /* 0x000fe80000000400 */
[----:B------:R-:W-:Y:S06]  /*1b70*/  BAR.SYNC.DEFER_BLOCKING 0x0 ;  /* 0x0000000000007b1d */ /* 0x000fec0000010000 */
[----:B0-----:R-:W0:Y:S01]  /*1b80*/  MUFU.EX2 R13, R21 ;  /* 0x00000015000d7308 */ /* 0x001e220000000800 */
[----:B-1----:R-:W-:Y:S01]  /*1b90*/  F2FP.BF16.PACK_AB R44, R11, R10 ;  /* 0x0000000a0b2c723e */ /* 0x002fe200000010ff */
[----:B------:R-:W-:-:S02]  /*1ba0*/  FADD R10, R10, R11 ;  /* 0x0000000b0a0a7221 */ /* 0x000fc40000000000 */
[--C-:B------:R-:W-:Y:S02]  /*1bb0*/  FADD R30, R30, -R5.reuse ;  /* 0x800000051e1e7221 */ /* 0x100fe40000000000 */
[----:B------:R-:W-:Y:S01]  /*1bc0*/  FADD R24, R24, -R5 ;  /* 0x8000000518187221 */ /* 0x000fe20000000000 */
[----:B0-----:R-:W-:Y:S01]  /*1bd0*/  F2FP.BF16.PACK_AB R45, R13, R12 ;  /* 0x0000000c0d2d723e */ /* 0x001fe200000010ff */
[----:B------:R-:W-:Y:S02]  /*1be0*/  FADD R11, R12, R13 ;  /* 0x0000000d0c0b7221 */ /* 0x000fe40000000000 */
[--C-:B------:R-:W-:Y:S01]  /*1bf0*/  FADD R22, R22, -R7.reuse ;  /* 0x8000000716167221 */ /* 0x100fe20000000000 */
[----:B------:R-:W0:Y:S01]  /*1c00*/  LDSM.16.M88.4 R12, [R77+0x2a00] ;  /* 0x002a00004d0c783b */ /* 0x000e220000000200 */
[----:B------:R-:W-:Y:S02]  /*1c10*/  FADD R17, -R7, R8 ;  /* 0x0000000807117221 */ /* 0x000fe40000000100 */
[----:B------:R-:W-:Y:S01]  /*1c20*/  FADD R16, R16, -R7 ;  /* 0x8000000710107221 */ /* 0x000fe20000000000 */
[----:B------:R-:W1:Y:S01]  /*1c30*/  MUFU.EX2 R79, R79 ;  /* 0x0000004f004f7308 */ /* 0x000e620000000800 */
[----:B------:R-:W-:Y:S01]  /*1c40*/  FMUL R9, R30, 1.4426950216293334961 ;  /* 0x3fb8aa3b1e097820 */ /* 0x000fe20000400000 */
[----:B------:R-:W2:Y:S01]  /*1c50*/  LDSM.16.M88.4 R32, [R77+0x2000] ;  /* 0x002000004d20783b */ /* 0x000ea20000000200 */
[----:B------:R-:W-:-:S02]  /*1c60*/  FMUL R24, R24, 1.4426950216293334961 ;  /* 0x3fb8aa3b18187820 */ /* 0x000fc40000400000 */
[----:B------:R-:W-:Y:S01]  /*1c70*/  FMUL R22, R22, 1.4426950216293334961 ;  /* 0x3fb8aa3b16167820 */ /* 0x000fe20000400000 */
[----:B------:R-:W3:Y:S01]  /*1c80*/  LDSM.16.M88.4 R28, [R77+0x2200] ;  /* 0x002200004d1c783b */ /* 0x000ee20000000200 */
[----:B------:R-:W-:Y:S02]  /*1c90*/  FMUL R17, R17, 1.4426950216293334961 ;  /* 0x3fb8aa3b11117820 */ /* 0x000fe40000400000 */
[----:B------:R-:W-:Y:S01]  /*1ca0*/  FMUL R16, R16, 1.4426950216293334961 ;  /* 0x3fb8aa3b10107820 */ /* 0x000fe20000400000 */
[----:B------:R-:W-:Y:S01]  /*1cb0*/  MUFU.EX2 R9, R9 ;  /* 0x0000000900097308 */ /* 0x000fe20000000800 */
[----:B------:R-:W-:Y:S07]  /*1cc0*/  LDSM.16.M88.4 R36, [R77+0x2e00] ;  /* 0x002e00004d24783b */ /* 0x000fee0000000200 */
[----:B------:R4:W5:Y:S08]  /*1cd0*/  MUFU.EX2 R81, R24 ;  /* 0x0000001800517308 */ /* 0x0009700000000800 */
[----:B------:R0:W-:Y:S01]  /*1ce0*/  MUFU.EX2 R8, R22 ;  /* 0x0000001600087308 */ /* 0x0001e20000000800 */
[----:B-1----:R-:W-:Y:S01]  /*1cf0*/  FMUL R52, R79, R52 ;  /* 0x000000344f347220 */ /* 0x002fe20000400000 */
[----:B----4-:R-:W1:Y:S06]  /*1d00*/  LDSM.16.M88.4 R24, [R77+0x2400] ;  /* 0x002400004d18783b */ /* 0x010e6c0000000200 */
[----:B------:R-:W4:Y:S08]  /*1d10*/  MUFU.EX2 R78, R17 ;  /* 0x00000011004e7308 */ /* 0x000f300000000800 */
[----:B------:R2:W3:Y:S01]  /*1d20*/  MUFU.EX2 R80, R16 ;  /* 0x0000001000507308 */ /* 0x0004e20000000800 */
[----:B-----5:R-:W-:Y:S01]  /*1d30*/  F2FP.BF16.PACK_AB R46, R81, R9 ;  /* 0x00000009512e723e */ /* 0x020fe200000010ff */
[----:B------:R-:W-:Y:S01]  /*1d40*/  FMUL R53, R79, R53 ;  /* 0x000000354f357220 */ /* 0x000fe20000400000 */
[----:B0-----:R-:W0:Y:S01]  /*1d50*/  LDSM.16.M88.4 R20, [R77+0x2600] ;  /* 0x002600004d14783b */ /* 0x001e220000000200 */
[----:B----4-:R-:W-:-:S03]  /*1d60*/  FMUL R54, R78, R54 ;  /* 0x000000364e367220 */ /* 0x010fc60000400000 */
[----:B--2---:R-:W2:Y:S01]  /*1d70*/  LDSM.16.M88.4 R16, [R77+0x2800] ;  /* 0x002800004d10783b */ /* 0x004ea20000000200 */
[----:B------:R-:W-:Y:S01]  /*1d80*/  FMUL R55, R78, R55 ;  /* 0x000000374e377220 */ /* 0x000fe20000400000 */
[----:B---3--:R-:W-:-:S07]  /*1d90*/  F2FP.BF16.PACK_AB R47, R80, R8 ;  /* 0x00000008502f723e */ /* 0x008fce00000010ff */
[----:B------:R-:W-:Y:S07]  /*1da0*/  HMMA.16816.F32.BF16 R52, R44, R12, R52 ;  /* 0x0000000c2c34723c */ /* 0x000fee0000041834 */
[----:B------:R-:W-:Y:S02]  /*1db0*/  FADD R12, R9, R10 ;  /* 0x0000000a090c7221 */ /* 0x000fe40000000000 */
[----:B------:R-:W-:Y:S02]  /*1dc0*/  FADD R13, R8, R11 ;  /* 0x0000000b080d7221 */ /* 0x000fe40000000000 */
[----:B------:R-:W3:Y:S01]  /*1dd0*/  LDSM.16.M88.4 R8, [R77+0x2c00] ;  /* 0x002c00004d08783b */ /* 0x000ee20000000200 */
[----:B------:R-:W-:-:S02]  /*1de0*/  FMUL R72, R79, R72 ;  /* 0x000000484f487220 */ /* 0x000fc40000400000 */
[C---:B------:R-:W-:Y:S02]  /*1df0*/  FMUL R73, R79.reuse, R73 ;  /* 0x000000494f497220 */ /* 0x040fe40000400000 */
[C---:B------:R-:W-:Y:S02]  /*1e00*/  FMUL R74, R78.reuse, R74 ;  /* 0x0000004a4e4a7220 */ /* 0x040fe40000400000 */
[C---:B------:R-:W-:Y:S02]  /*1e10*/  FMUL R75, R78.reuse, R75 ;  /* 0x0000004b4e4b7220 */ /* 0x040fe40000400000 */
[C---:B------:R-:W-:Y:S02]  /*1e20*/  FMUL R68, R79.reuse, R68 ;  /* 0x000000444f447220 */ /* 0x040fe40000400000 */
[----:B------:R-:W-:Y:S02]  /*1e30*/  FMUL R69, R79, R69 ;  /* 0x000000454f457220 */ /* 0x000fe40000400000 */
        /* <DEDUP_REMOVED lines=19> */
[----:B------:R-:W-:Y:S02]  /*1f70*/  FMUL R41, R79, R41 ;  /* 0x000000294f297220 */ /* 0x000fe40000400000 */
[C---:B------:R-:W-:Y:S02]  /*1f80*/  FMUL R42, R78.reuse, R42 ;  /* 0x0000002a4e2a7220 */ /* 0x040fe40000400000 */
[----:B------:R-:W-:Y:S02]  /*1f90*/  FMUL R43, R78, R43 ;  /* 0x0000002b4e2b7220 */ /* 0x000fe40000400000 */
[----:B------:R-:W-:Y:S02]  /*1fa0*/  FADD R89, R89, -R5 ;  /* 0x8000000559597221 */ /* 0x000fe40000000000 */
[----:B------:R-:W-:Y:S01]  /*1fb0*/  FADD R87, R87, -R7 ;  /* 0x8000000757577221 */ /* 0x000fe20000000000 */
[----:B------:R-:W-:Y:S01]  /*1fc0*/  HMMA.16816.F32.BF16 R72, R44, R32, R72 ;  /* 0x000000202c48723c */ /* 0x000fe20000041848 */
[----:B------:R-:W-:-:S02]  /*1fd0*/  FADD R88, R88, -R5 ;  /* 0x8000000558587221 */ /* 0x000fc40000000000 */
[----:B------:R-:W-:-:S05]  /*1fe0*/  FADD R86, R86, -R7 ;  /* 0x8000000756567221 */ /* 0x000fca0000000000 */
[----:B------:R-:W-:Y:S01]  /*1ff0*/  HMMA.16816.F32.BF16 R68, R44, R28, R68 ;  /* 0x0000001c2c44723c */ /* 0x000fe20000041844 */
[----:B------:R-:W-:-:S07]  /*2000*/  FADD R85, R85, -R5 ;  /* 0x8000000555557221 */ /* 0x000fce0000000000 */
[----:B-1----:R-:W-:Y:S01]  /*2010*/  HMMA.16816.F32.BF16 R64, R44, R24, R64 ;  /* 0x000000182c40723c */ /* 0x002fe20000041840 */
[----:B------:R-:W-:-:S07]  /*2020*/  FADD R82, R82, -R7 ;  /* 0x8000000752527221 */ /* 0x000fce0000000000 */
[C---:B0-----:R-:W-:Y:S08]  /*2030*/  HMMA.16816.F32.BF16 R60, R44.reuse, R20, R60 ;  /* 0x000000142c3c723c */ /* 0x041ff0000004183c */
[C---:B--2---:R-:W-:Y:S08]  /*2040*/  HMMA.16816.F32.BF16 R56, R44.reuse, R16, R56 ;  /* 0x000000102c38723c */ /* 0x044ff00000041838 */
[----:B---3--:R-:W-:Y:S01]  /*2050*/  HMMA.16816.F32.BF16 R48, R44, R8, R48 ;  /* 0x000000082c30723c */ /* 0x008fe20000041830 */
[----:B------:R-:W-:-:S07]  /*2060*/  FMUL R17, R88, 1.4426950216293334961 ;  /* 0x3fb8aa3b58117820 */ /* 0x000fce0000400000 */
[----:B------:R-:W-:Y:S01]  /*2070*/  HMMA.16816.F32.BF16 R40, R44, R36, R40 ;  /* 0x000000242c28723c */ /* 0x000fe20000041828 */
[----:B------:R-:W-:-:S06]  /*2080*/  FMUL R16, R86, 1.4426950216293334961 ;  /* 0x3fb8aa3b56107820 */ /* 0x000fcc0000400000 */
[----:B------:R-:W-:Y:S02]  /*2090*/  FMUL R44, R89, 1.4426950216293334961 ;  /* 0x3fb8aa3b592c7820 */ /* 0x000fe40000400000 */
[----:B------:R-:W-:Y:S02]  /*20a0*/  FMUL R45, R87, 1.4426950216293334961 ;  /* 0x3fb8aa3b572d7820 */ /* 0x000fe40000400000 */
[----:B------:R-:W-:Y:S02]  /*20b0*/  FMUL R46, R85, 1.4426950216293334961 ;  /* 0x3fb8aa3b552e7820 */ /* 0x000fe40000400000 */
[----:B------:R-:W0:Y:S01]  /*20c0*/  MUFU.EX2 R44, R44 ;  /* 0x0000002c002c7308 */ /* 0x000e220000000800 */
[----:B------:R-:W-:Y:S02]  /*20d0*/  FADD R84, R84, -R5 ;  /* 0x8000000554547221 */ /* 0x000fe40000000000 */
[----:B------:R-:W-:Y:S02]  /*20e0*/  FMUL R47, R82, 1.4426950216293334961 ;  /* 0x3fb8aa3b522f7820 */ /* 0x000fe40000400000 */
[----:B------:R-:W-:-:S03]  /*20f0*/  FADD R83, R83, -R7 ;  /* 0x8000000753537221 */ /* 0x000fc60000000000 */
[----:B------:R-:W1:Y:S01]  /*2100*/  MUFU.EX2 R45, R45 ;  /* 0x0000002d002d7308 */ /* 0x000e620000000800 */
[----:B------:R-:W-:Y:S02]  /*2110*/  FMUL R21, R84, 1.4426950216293334961 ;  /* 0x3fb8aa3b54157820 */ /* 0x000fe40000400000 */
[----:B------:R-:W-:-:S05]  /*2120*/  FMUL R20, R83, 1.4426950216293334961 ;  /* 0x3fb8aa3b53147820 */ /* 0x000fca0000400000 */
[----:B------:R-:W2:Y:S01]  /*2130*/  MUFU.EX2 R17, R17 ;  /* 0x0000001100117308 */ /* 0x000ea20000000800 */
[----:B------:R-:W-:-:S07]  /*2140*/  FADD R81, R81, R12 ;  /* 0x0000000c51517221 */ /* 0x000fce0000000000 */
[----:B------:R-:W3:Y:S01]  /*2150*/  MUFU.EX2 R16, R16 ;  /* 0x0000001000107308 */ /* 0x000ee20000000800 */
[----:B------:R-:W-:-:S07]  /*2160*/  FADD R80, R80, R13 ;  /* 0x0000000d50507221 */ /* 0x000fce0000000000 */
[----:B------:R-:W4:Y:S01]  /*2170*/  MUFU.EX2 R46, R46 ;  /* 0x0000002e002e7308 */ /* 0x000f220000000800 */
[----:B0-----:R-:W-:-:S07]  /*2180*/  FADD R8, R44, R81 ;  /* 0x000000512c087221 */ /* 0x001fce0000000000 */
[----:B------:R-:W0:Y:S01]  /*2190*/  MUFU.EX2 R47, R47 ;  /* 0x0000002f002f7308 */ /* 0x000e220000000800 */
[----:B-1----:R-:W-:-:S07]  /*21a0*/  FADD R13, R45, R80 ;  /* 0x000000502d0d7221 */ /* 0x002fce0000000000 */
[----:B------:R-:W1:Y:S01]  /*21b0*/  MUFU.EX2 R21, R21 ;  /* 0x0000001500157308 */ /* 0x000e620000000800 */
[----:B--2---:R-:W-:-:S07]  /*21c0*/  FADD R9, R17, R8 ;  /* 0x0000000811097221 */ /* 0x004fce0000000000 */
[----:B------:R-:W2:Y:S01]  /*21d0*/  MUFU.EX2 R20, R20 ;  /* 0x0000001400147308 */ /* 0x000ea20000000800 */
[----:B---3--:R-:W-:Y:S02]  /*21e0*/  FADD R8, R16, R13 ;  /* 0x0000000d10087221 */ /* 0x008fe40000000000 */
[----:B----4-:R-:W-:Y:S02]  /*21f0*/  FADD R12, R46, R9 ;  /* 0x000000092e0c7221 */ /* 0x010fe40000000000 */
[----:B0-----:R-:W-:Y:S02]  /*2200*/  FADD R9, R47, R8 ;  /* 0x000000082f097221 */ /* 0x001fe40000000000 */
[----:B-1----:R-:W-:Y:S02]  /*2210*/  FADD R8, R21, R12 ;  /* 0x0000000c15087221 */ /* 0x002fe40000000000 */
[----:B--2---:R-:W-:-:S03]  /*2220*/  FADD R9, R20, R9 ;  /* 0x0000000914097221 */ /* 0x004fc60000000000 */
[----:B------:R-:W0:Y:S04]  /*2230*/  SHFL.BFLY PT, R12, R8, 0x2, 0x1f ;  /* 0x0c401f00080c7f89 */ /* 0x000e2800000e0000 */
[----:B------:R-:W1:Y:S04]  /*2240*/  SHFL.BFLY PT, R13, R9, 0x2, 0x1f ;  /* 0x0c401f00090d7f89 */ /* 0x000e6800000e0000 */
[----:B------:R-:W2:Y:S01]  /*2250*/  S2R R33, SR_CTAID.X ;  /* 0x0000000000217919 */ /* 0x000ea20000002500 */
[----:B------:R-:W-:Y:S02]  /*2260*/  F2FP.BF16.PACK_AB R44, R17, R44 ;  /* 0x0000002c112c723e */ /* 0x000fe400000010ff */
[----:B------:R-:W-:-:S02]  /*2270*/  F2FP.BF16.PACK_AB R45, R16, R45 ;  /* 0x0000002d102d723e */ /* 0x000fc400000010ff */
[----:B------:R-:W-:Y:S02]  /*2280*/  F2FP.BF16.PACK_AB R46, R21, R46 ;  /* 0x0000002e152e723e */ /* 0x000fe400000010ff */
[----:B------:R-:W-:Y:S01]  /*2290*/  F2FP.BF16.PACK_AB R47, R20, R47 ;  /* 0x0000002f142f723e */ /* 0x000fe200000010ff */
[----:B------:R-:W-:Y:S01]  /*22a0*/  UIADD3 UR4, UP0, UR4, 0x20, URZ ;  /* 0x0000002004047890 */ /* 0x000fe2000ff1e03f */
[----:B0-----:R-:W-:Y:S02]  /*22b0*/  FADD R12, R8, R12 ;  /* 0x0000000c080c7221 */ /* 0x001fe40000000000 */
[----:B-1----:R-:W-:-:S03]  /*22c0*/  FADD R13, R9, R13 ;  /* 0x0000000d090d7221 */ /* 0x002fc60000000000 */
[----:B------:R-:W-:Y:S01]  /*22d0*/  HMMA.16816.F32.BF16 R52, R44, R14, R52 ;  /* 0x0000000e2c34723c */ /* 0x000fe20000041834 */
[----:B------:R-:W0:Y:S01]  /*22e0*/  SHFL.BFLY PT, R9, R12, 0x1, 0x1f ;  /* 0x0c201f000c097f89 */ /* 0x000e2200000e0000 */
[----:B--2---:R-:W-:-:S03]  /*22f0*/  IMAD.SHL.U32 R33, R33, 0x40, RZ ;  /* 0x0000004021217824 */ /* 0x004fc600078e00ff */
[----:B------:R-:W1:Y:S01]  /*2300*/  SHFL.BFLY PT, R14, R13, 0x1, 0x1f ;  /* 0x0c201f000d0e7f89 */ /* 0x000e6200000e0000 */
[----:B------:R-:W-:Y:S01]  /*2310*/  UIADD3.X UR5, URZ, UR5, URZ, UP0, !UPT ;  /* 0x000000053f057290 */ /* 0x000fe200087fe43f */
[----:B------:R-:W-:-:S04]  /*2320*/  IADD3 R33, R33, 0x40, RZ ;  /* 0x0000004021217810 */ /* 0x000fc80007ffe0ff */
[----:B------:R-:W-:Y:S02]  /*2330*/  ISETP.LE.U32.AND P0, PT, R33, UR4, PT ;  /* 0x0000000421007c0c */ /* 0x000fe4000bf03070 */
[----:B------:R-:W-:-:S04]  /*2340*/  MOV R8, UR5 ;  /* 0x0000000500087c02 */ /* 0x000fc80008000f00 */
[----:B------:R-:W-:Y:S01]  /*2350*/  ISETP.GE.U32.AND.EX P0, PT, R8, RZ, PT, P0 ;  /* 0x000000ff0800720c */ /* 0x000fe20003f06100 */
[----:B------:R-:W-:Y:S01]  /*2360*/  HMMA.16816.F32.BF16 R48, R44, R10, R48 ;  /* 0x0000000a2c30723c */ /* 0x000fe20000041830 */
[----:B0-----:R-:W-:-:S06]  /*2370*/  FADD R8, R12, R9 ;  /* 0x000000090c087221 */ /* 0x001fcc0000000000 */
[----:B------:R-:W-:Y:S01]  /*2380*/  IMAD.MOV.U32 R11, RZ, RZ, 0x20 ;  /* 0x00000020ff0b7424 */ /* 0x000fe200078e00ff */
[----:B------:R-:W-:Y:S01]  /*2390*/  HMMA.16816.F32.BF16 R72, R44, R34, R72 ;  /* 0x000000222c48723c */ /* 0x000fe20000041848 */
[----:B-1----:R-:W-:Y:S01]  /*23a0*/  FADD R9, R13, R14 ;  /* 0x0000000e0d097221 */ /* 0x002fe20000000000 */
[----:B------:R-:W-:Y:S01]  /*23b0*/  MOV R12, R5 ;  /* 0x00000005000c7202 */ /* 0x000fe20000000f00 */
[----:B------:R-:W-:Y:S02]  /*23c0*/  FFMA R91, R79, R91, R8 ;  /* 0x0000005b4f5b7223 */ /* 0x000fe40000000008 */
[----:B------:R-:W-:-:S03]  /*23d0*/  IMAD R2, R11, c[0x0][0x1b4], R2 ;  /* 0x00006d000b027a24 */ /* 0x000fc600078e0202 */
[----:B------:R-:W-:Y:S01]  /*23e0*/  HMMA.16816.F32.BF16 R68, R44, R30, R68 ;  /* 0x0000001e2c44723c */ /* 0x000fe20000041844 */
[----:B------:R-:W-:Y:S02]  /*23f0*/  IMAD R6, R11, c[0x0][0x1a4], R6 ;  /* 0x000069000b067a24 */ /* 0x000fe400078e0206 */
[----:B------:R-:W-:Y:S02]  /*2400*/  FFMA R90, R78, R90, R9 ;  /* 0x0000005a4e5a7223 */ /* 0x000fe40000000009 */
[----:B------:R-:W-:-:S03]  /*2410*/  IMAD.MOV.U32 R8, RZ, RZ, R7 ;  /* 0x000000ffff087224 */ /* 0x000fc600078e0007 */
[C---:B------:R-:W-:Y:S08]  /*2420*/  HMMA.16816.F32.BF16 R64, R44.reuse, R26, R64 ;  /* 0x0000001a2c40723c */ /* 0x040ff00000041840 */
[C---:B------:R-:W-:Y:S08]  /*2430*/  HMMA.16816.F32.BF16 R60, R44.reuse, R22, R60 ;  /* 0x000000162c3c723c */ /* 0x040ff0000004183c */
[C---:B------:R-:W-:Y:S08]  /*2440*/  HMMA.16816.F32.BF16 R56, R44.reuse, R18, R56 ;  /* 0x000000122c38723c */ /* 0x040ff00000041838 */
[----:B------:R-:W-:Y:S01]  /*2450*/  HMMA.16816.F32.BF16 R40, R44, R38, R40 ;  /* 0x000000262c28723c */ /* 0x000fe20000041828 */
[----:B------:R-:W-:Y:S01]  /*2460*/  @P0 CALL.REL.NOINC `(.L_x_0) ;  /* 0x0000001000000944 */ /* 0x000fe20003c00000 */
[----:B------:R-:W-:Y:S06]  /*2470*/  BRA `(.L_x_1) ;  /* 0xffffeaa000007947 */ /* 0x000fec000383ffff */
.L_x_0:
[----:B------:R-:W-:-:S06]  /*2480*/  NOP ;  /* 0x0000000000007918 */ /* 0x000fcc0000000000 */
[----:B------:R-:W-:-:S14]  /*2490*/  NOP ;  /* 0x0000000000007918 */ /* 0x000fdc0000000000 */
[----:B------:R-:W0:Y:S01]  /*24a0*/  S2R R0, SR_TID.X ;  /* 0x0000000000007919 */ /* 0x000e220000002100 */
[----:B------:R-:W-:Y:S01]  /*24b0*/  FSETP.GEU.AND P2, PT, R91, 1.175494350822287508e-38, PT ;  /* 0x008000005b00780b */ /* 0x000fe20003f4e000 */
[----:B------:R-:W-:Y:S01]  /*24c0*/  IMAD.MOV.U32 R21, RZ, RZ, R40 ;  /* 0x000000ffff157224 */ /* 0x000fe200078e0028 */
[C---:B------:R-:W-:Y:S01]  /*24d0*/  FSETP.GEU.AND P3, PT, R90.reuse, 1.175494350822287508e-38, PT ;  /* 0x008000005a00780b */ /* 0x040fe20003f6e000 */
[----:B------:R-:W1:Y:S01]  /*24e0*/  S2R R76, SR_CTAID.X ;  /* 0x00000000004c7919 */ /* 0x000e620000002500 */
[----:B------:R-:W-:-:S02]  /*24f0*/  FSETP.GT.AND P1, PT, |R90|, 8.50705917302346158658e+37, PT ;  /* 0x7e8000005a00780b */ /* 0x000fc40003f24200 */
[----:B------:R-:W-:Y:S01]  /*2500*/  FSEL R25, RZ, -23, P3 ;  /* 0xc1b80000ff197808 */ /* 0x000fe20001800000 */
[----:B------:R-:W2:Y:S01]  /*2510*/  S2R R78, SR_TID.X ;  /* 0x00000000004e7919 */ /* 0x000ea20000002100 */
[----:B------:R-:W-:-:S03]  /*2520*/  MOV R39, 0x3dc6b27f ;  /* 0x3dc6b27f00277802 */ /* 0x000fc60000000f00 */
[----:B------:R-:W3:Y:S04]  /*2530*/  S2R R77, SR_CTAID.Y ;  /* 0x00000000004d7919 */ /* 0x000ee80000002600 */
[----:B------:R-:W4:Y:S02]  /*2540*/  S2R R17, SR_TID.X ;  /* 0x0000000000117919 */ /* 0x000f240000002100 */
[----:B------:R-:W-:Y:S02]  /*2550*/  @P1 FMUL R42, R42, 0.25 ;  /* 0x3e8000002a2a1820 */ /* 0x000fe40000400000 */
[----:B------:R-:W5:Y:S01]  /*2560*/  S2R R44, SR_TID.X ;  /* 0x00000000002c7919 */ /* 0x000f620000002100 */
[----:B------:R-:W-:Y:S02]  /*2570*/  @P1 FMUL R43, R43, 0.25 ;  /* 0x3e8000002b2b1820 */ /* 0x000fe40000400000 */
[----:B------:R-:W-:Y:S01]  /*2580*/  @P1 FMUL R51, R51, 0.25 ;  /* 0x3e80000033331820 */ /* 0x000fe20000400000 */
[C---:B0-----:R-:W-:Y:S01]  /*2590*/  LOP3.LUT R3, R0.reuse, 0x1c, RZ, 0xc0, !PT ;  /* 0x0000001c00037812 */ /* 0x041fe200078ec0ff */
[----:B------:R-:W-:Y:S01]  /*25a0*/  BAR.SYNC.DEFER_BLOCKING 0x0 ;  /* 0x0000000000007b1d */ /* 0x000fe20000010000 */
[----:B------:R-:W-:Y:S01]  /*25b0*/  LOP3.LUT R2, R0, 0x60, RZ, 0xc0, !PT ;  /* 0x0000006000027812 */ /* 0x000fe200078ec0ff */
[----:B------:R-:W-:Y:S01]  /*25c0*/  @P1 FMUL R50, R50, 0.25 ;  /* 0x3e80000032321820 */ /* 0x000fe20000400000 */
[----:B------:R-:W-:Y:S01]  /*25d0*/  LOP3.LUT R0, R0, 0xc0, RZ, 0xc0, !PT ;  /* 0x000000c000007812 */ /* 0x000fe200078ec0ff */
[----:B-1----:R-:W-:Y:S01]  /*25e0*/  IMAD.SHL.U32 R76, R76, 0x40, RZ ;  /* 0x000000404c4c7824 */ /* 0x002fe200078e00ff */
[----:B------:R-:W-:Y:S01]  /*25f0*/  LEA R18, R2, R3, 0x1 ;  /* 0x0000000302127211 */ /* 0x000fe200078e08ff */
[----:B------:R-:W-:Y:S01]  /*2600*/  @P1 FMUL R55, R55, 0.25 ;  /* 0x3e80000037371820 */ /* 0x000fe20000400000 */
[----:B------:R-:W-:Y:S01]  /*2610*/  ISETP.NE.U32.AND P0, PT, R0, RZ, PT ;  /* 0x000000ff0000720c */ /* 0x000fe20003f05070 */
[----:B--2---:R-:W-:Y:S01]  /*2620*/  IMAD.SHL.U32 R11, R78, 0x10, RZ ;  /* 0x000000104e0b7824 */ /* 0x004fe200078e00ff */
[----:B------:R-:W0:Y:S01]  /*2630*/  S2R R0, SR_TID.X ;  /* 0x0000000000007919 */ /* 0x000e220000002100 */
[----:B------:R-:W-:Y:S01]  /*2640*/  LOP3.LUT R76, R76, 0x3f, R78, 0xf8, !PT ;  /* 0x0000003f4c4c7812 */ /* 0x000fe200078ef84e */
[----:B---3--:R-:W-:Y:S01]  /*2650*/  IMAD R4, R77, c[0x0][0x1c0], RZ ;  /* 0x000070004d047a24 */ /* 0x008fe200078e02ff */
[----:B------:R-:W-:Y:S01]  /*2660*/  SHF.L.U32 R8, R78, 0x8, RZ ;  /* 0x000000084e087819 */ /* 0x000fe200000006ff */
[----:B------:R-:W-:Y:S01]  /*2670*/  @P1 FMUL R54, R54, 0.25 ;  /* 0x3e80000036361820 */ /* 0x000fe20000400000 */
[----:B------:R-:W-:Y:S01]  /*2680*/  LOP3.LUT R12, R11, 0x7f0, RZ, 0xc0, !PT ;  /* 0x000007f00b0c7812 */ /* 0x000fe200078ec0ff */
[----:B------:R-:W-:Y:S01]  /*2690*/  IMAD R6, R76, c[0x0][0x1c4], RZ ;  /* 0x000071004c067a24 */ /* 0x000fe200078e02ff */
[----:B------:R-:W-:Y:S01]  /*26a0*/  LOP3.LUT R10, R8, 0x1800, RZ, 0xc0, !PT ;  /* 0x00001800080a7812 */ /* 0x000fe200078ec0ff */
[C---:B------:R-:W-:Y:S01]  /*26b0*/  IMAD.SHL.U32 R24, R4.reuse, 0x2, RZ ;  /* 0x0000000204187824 */ /* 0x040fe200078e00ff */
[----:B----4-:R-:W-:Y:S01]  /*26c0*/  LOP3.LUT R17, R17, 0x3, RZ, 0xc0, !PT ;  /* 0x0000000311117812 */ /* 0x010fe200078ec0ff */
[----:B------:R-:W-:Y:S01]  /*26d0*/  IMAD.HI R4, R4, 0x2, RZ ;  /* 0x0000000204047827 */ /* 0x000fe200078e02ff */
[----:B------:R-:W-:-:S02]  /*26e0*/  SHF.L.U32 R11, R6, 0x1, RZ ;  /* 0x00000001060b7819 */ /* 0x000fc400000006ff */
[----:B------:R-:W-:Y:S01]  /*26f0*/  SHF.R.U32.HI R15, RZ, 0x2, R78 ;  /* 0x00000002ff0f7819 */ /* 0x000fe2000001164e */
[----:B------:R-:W-:Y:S01]  /*2700*/  IMAD R10, R17, 0x20, R10 ;  /* 0x00000020110a7824 */ /* 0x000fe200078e020a */
[----:B------:R-:W-:Y:S01]  /*2710*/  IADD3 R24, P4, P5, R11, c[0x0][0x178], R24 ;  /* 0x00005e000b187a10 */ /* 0x000fe20007d9e018 */
[----:B------:R-:W-:Y:S01]  /*2720*/  IMAD.HI R11, R6, 0x2, RZ ;  /* 0x00000002060b7827 */ /* 0x000fe200078e02ff */
[----:B------:R-:W-:Y:S02]  /*2730*/  FSEL R6, RZ, -23, P2 ;  /* 0xc1b80000ff067808 */ /* 0x000fe40001000000 */
[----:B------:R-:W-:Y:S01]  /*2740*/  LOP3.LUT R17, R12, 0x20, R15, 0x78, !PT ;  /* 0x000000200c117812 */ /* 0x000fe200078e780f */
[----:B------:R-:W-:Y:S01]  /*2750*/  @P1 FMUL R59, R59, 0.25 ;  /* 0x3e8000003b3b1820 */ /* 0x000fe20000400000 */
[----:B------:R-:W-:Y:S01]  /*2760*/  IADD3.X R4, R11, c[0x0][0x17c], R4, P4, P5 ;  /* 0x00005f000b047a10 */ /* 0x000fe200027ea404 */
[----:B------:R-:W-:Y:S01]  /*2770*/  @P1 FMUL R58, R58, 0.25 ;  /* 0x3e8000003a3a1820 */ /* 0x000fe20000400000 */
[----:B------:R-:W-:Y:S01]  /*2780*/  FSETP.GEU.AND P4, PT, |R91|, 1.175494350822287508e-38, PT ;  /* 0x008000005b00780b */ /* 0x000fe20003f8e200 */
[----:B------:R-:W-:Y:S01]  /*2790*/  @P1 FMUL R63, R63, 0.25 ;  /* 0x3e8000003f3f1820 */ /* 0x000fe20000400000 */
[----:B0-----:R-:W-:Y:S01]  /*27a0*/  SHF.L.U32 R2, R0, 0x3, RZ ;  /* 0x0000000300027819 */ /* 0x001fe200000006ff */
[----:B------:R-:W-:Y:S01]  /*27b0*/  FMUL R0, R91, 8388608 ;  /* 0x4b0000005b007820 */ /* 0x000fe20000400000 */
[----:B------:R-:W-:Y:S01]  /*27c0*/  SHF.R.U32.HI R16, RZ, 0x1, R78 ;  /* 0x00000001ff107819 */ /* 0x000fe2000001164e */
[----:B------:R-:W-:Y:S01]  /*27d0*/  @P1 FMUL R62, R62, 0.25 ;  /* 0x3e8000003e3e1820 */ /* 0x000fe20000400000 */
[----:B------:R-:W-:Y:S01]  /*27e0*/  LOP3.LUT R14, R2, 0x38, RZ, 0xc0, !PT ;  /* 0x00000038020e7812 */ /* 0x000fe200078ec0ff */
[----:B------:R-:W-:Y:S01]  /*27f0*/  FMUL R2, R90, 8388608 ;  /* 0x4b0000005a027820 */ /* 0x000fe20000400000 */
[----:B------:R-:W-:Y:S01]  /*2800*/  FSEL R0, R0, R91, !P2 ;  /* 0x0000005b00007208 */ /* 0x000fe20005000000 */
[----:B------:R-:W-:Y:S01]  /*2810*/  @P1 FMUL R67, R67, 0.25 ;  /* 0x3e80000043431820 */ /* 0x000fe20000400000 */
[----:B------:R-:W-:Y:S01]  /*2820*/  FSETP.GT.AND P2, PT, |R91|, 8.50705917302346158658e+37, PT ;  /* 0x7e8000005b00780b */ /* 0x000fe20003f44200 */
[----:B------:R-:W-:Y:S01]  /*2830*/  @P1 FMUL R66, R66, 0.25 ;  /* 0x3e80000042421820 */ /* 0x000fe20000400000 */
[----:B------:R-:W-:Y:S01]  /*2840*/  FSEL R2, R2, R90, !P3 ;  /* 0x0000005a02027208 */ /* 0x000fe20005800000 */
[----:B------:R-:W-:Y:S01]  /*2850*/  @P1 FMUL R71, R71, 0.25 ;  /* 0x3e80000047471820 */ /* 0x000fe20000400000 */
[----:B------:R-:W-:Y:S01]  /*2860*/  IADD3 R3, R0, -0x3f3504f3, RZ ;  /* 0xc0cafb0d00037810 */ /* 0x000fe20007ffe0ff */
[----:B------:R-:W-:Y:S01]  /*2870*/  @P1 FMUL R70, R70, 0.25 ;  /* 0x3e80000046461820 */ /* 0x000fe20000400000 */
[----:B------:R-:W-:Y:S01]  /*2880*/  IADD3 R27, R2, -0x3f3504f3, RZ ;  /* 0xc0cafb0d021b7810 */ /* 0x000fe20007ffe0ff */
[----:B------:R-:W-:Y:S01]  /*2890*/  @P1 FMUL R75, R75, 0.25 ;  /* 0x3e8000004b4b1820 */ /* 0x000fe20000400000 */
[----:B------:R-:W-:Y:S01]  /*28a0*/  LOP3.LUT R13, R3, 0xff800000, RZ, 0xc0, !PT ;  /* 0xff800000030d7812 */ /* 0x000fe200078ec0ff */
[----:B------:R-:W-:Y:S01]  /*28b0*/  @P1 FMUL R74, R74, 0.25 ;  /* 0x3e8000004a4a1820 */ /* 0x000fe20000400000 */
[----:B------:R-:W-:Y:S01]  /*28c0*/  LOP3.LUT R27, R27, 0xff800000, RZ, 0xc0, !PT ;  /* 0xff8000001b1b7812 */ /* 0x000fe200078ec0ff */
[----:B------:R-:W-:Y:S01]  /*28d0*/  IMAD.SHL.U32 R26, R78, 0x400, RZ ;  /* 0x000004004e1a7824 */ /* 0x000fe200078e00ff */
[----:B------:R0:W-:Y:S01]  /*28e0*/  I2F R9, R13 ;  /* 0x0000000d00097306 */ /* 0x0001e20000201400 */
[----:B------:R-:W-:Y:S01]  /*28f0*/  FSETP.GEU.AND P3, PT, |R90|, 1.175494350822287508e-38, PT ;  /* 0x008000005a00780b */ /* 0x000fe20003f6e200 */
[----:B------:R-:W-:Y:S01]  /*2900*/  @P2 FMUL R91, R91, 0.25 ;  /* 0x3e8000005b5b2820 */ /* 0x000fe20000400000 */
[----:B------:R-:W-:Y:S01]  /*2910*/  SHF.L.U32 R3, R78, 0x2, RZ ;  /* 0x000000024e037819 */ /* 0x000fe200000006ff */
[----:B------:R-:W-:Y:S01]  /*2920*/  @P1 FMUL R90, R90, 0.25 ;  /* 0x3e8000005a5a1820 */ /* 0x000fe20000400000 */
[----:B------:R-:W-:Y:S01]  /*2930*/  SHF.L.U32 R15, R18, 0x2, RZ ;  /* 0x00000002120f7819 */ /* 0x000fe200000006ff */
[----:B------:R-:W-:Y:S01]  /*2940*/  @!P4 FMUL R91, R91, 16777216 ;  /* 0x4b8000005b5bc820 */ /* 0x000fe20000400000 */
[----:B------:R-:W-:Y:S01]  /*2950*/  LOP3.LUT R3, R3, 0xc0, RZ, 0xc0, !PT ;  /* 0x000000c003037812 */ /* 0x000fe200078ec0ff */
[----:B------:R-:W1:Y:S01]  /*2960*/  I2F R8, R27 ;  /* 0x0000001b00087306 */ /* 0x000e620000201400 */
[----:B0-----:R-:W-:Y:S01]  /*2970*/  IMAD.IADD R13, R0, 0x1, -R13 ;  /* 0x00000001000d7824 */ /* 0x001fe200078e0a0d */
[----:B------:R-:W-:Y:S01]  /*2980*/  LOP3.LUT R16, R16, 0x4, RZ, 0xc0, !PT ;  /* 0x0000000410107812 */ /* 0x000fe200078ec0ff */
[----:B------:R-:W-:Y:S01]  /*2990*/  @P2 FMUL R52, R52, 0.25 ;  /* 0x3e80000034342820 */ /* 0x000fe20000400000 */
[----:B------:R-:W-:Y:S01]  /*29a0*/  LOP3.LUT R32, R10, R15, RZ, 0x3c, !PT ;  /* 0x0000000f0a207212 */ /* 0x000fe200078e3cff */
[----:B------:R-:W-:Y:S01]  /*29b0*/  FADD R28, R13, -1 ;  /* 0xbf8000000d1c7421 */ /* 0x000fe20000000000 */
[----:B------:R-:W-:Y:S01]  /*29c0*/  IADD3 R3, R16, R14, R3 ;  /* 0x0000000e10037210 */ /* 0x000fe20007ffe003 */
[----:B------:R-:W-:Y:S01]  /*29d0*/  @!P3 FMUL R90, R90, 16777216 ;  /* 0x4b8000005a5ab820 */ /* 0x000fe20000400000 */
[----:B------:R-:W0:Y:S01]  /*29e0*/  MUFU.RCP R12, R91 ;  /* 0x0000005b000c7308 */ /* 0x000e220000001000 */
[----:B------:R-:W-:Y:S01]  /*29f0*/  FFMA.FTZ R13, R28, R39, -0.16845393180847167969 ;  /* 0xbe2c7f301c0d7423 */ /* 0x000fe20000010027 */
[----:B------:R-:W-:Y:S01]  /*2a00*/  LOP3.LUT R26, R17, 0x1800, R26, 0xf8, !PT ;  /* 0x00001800111a7812 */ /* 0x000fe200078ef81a */
[----:B------:R-:W-:Y:S01]  /*2a10*/  @P2 FMUL R56, R56, 0.25 ;  /* 0x3e80000038382820 */ /* 0x000fe20000400000 */
[----:B-----5:R-:W-:Y:S01]  /*2a20*/  SHF.R.U32.HI R44, RZ, 0x6, R44 ;  /* 0x00000006ff2c7819 */ /* 0x020fe2000001162c */
[----:B------:R-:W-:Y:S01]  /*2a30*/  FFMA.FTZ R13, R28, R13, 0.1716887056827545166 ;  /* 0x3e2fcf2a1c0d7423 */ /* 0x000fe2000001000d */
[----:B------:R-:W-:Y:S01]  /*2a40*/  ISETP.GE.U32.AND P1, PT, R2, 0x7f800000, PT ;  /* 0x7f8000000200780c */ /* 0x000fe20003f26070 */
[----:B------:R-:W-:Y:S01]  /*2a50*/  @P2 FMUL R21, R21, 0.25 ;  /* 0x3e80000015152820 */ /* 0x000fe20000400000 */
[----:B------:R-:W-:Y:S01]  /*2a60*/  SGXT.U32 R44, R44, 0x2 ;  /* 0x000000022c2c781a */ /* 0x000fe20000000000 */
[----:B-1----:R-:W-:-:S02]  /*2a70*/  FFMA.FTZ R25, R8, 1.1920928955078125e-07, R25 ;  /* 0x3400000008197823 */ /* 0x002fc40000010019 */
[----:B------:R-:W1:Y:S01]  /*2a80*/  MUFU.RCP R8, R90 ;  /* 0x0000005a00087308 */ /* 0x000e620000001000 */
[----:B------:R-:W-:Y:S02]  /*2a90*/  FFMA.FTZ R13, R28, R13, -0.17900948226451873779 ;  /* 0xbe374e431c0d7423 */ /* 0x000fe4000001000d */
[----:B------:R-:W-:Y:S02]  /*2aa0*/  @P2 FMUL R48, R48, 0.25 ;  /* 0x3e80000030302820 */ /* 0x000fe40000400000 */
[----:B------:R-:W-:Y:S02]  /*2ab0*/  FFMA.FTZ R13, R28, R13, 0.20512372255325317383 ;  /* 0x3e520bf41c0d7423 */ /* 0x000fe4000001000d */
[----:B------:R-:W-:Y:S02]  /*2ac0*/  @P2 FMUL R60, R60, 0.25 ;  /* 0x3e8000003c3c2820 */ /* 0x000fe40000400000 */
[----:B------:R-:W-:Y:S02]  /*2ad0*/  @P2 FMUL R64, R64, 0.25 ;  /* 0x3e80000040402820 */ /* 0x000fe40000400000 */
[----:B------:R-:W-:-:S02]  /*2ae0*/  @P2 FMUL R68, R68, 0.25 ;  /* 0x3e80000044442820 */ /* 0x000fc40000400000 */
[----:B------:R-:W-:Y:S02]  /*2af0*/  @P2 FMUL R72, R72, 0.25 ;  /* 0x3e80000048482820 */ /* 0x000fe40000400000 */
[----:B------:R-:W-:Y:S02]  /*2b00*/  @!P4 FMUL R52, R52, 16777216 ;  /* 0x4b8000003434c820 */ /* 0x000fe40000400000 */
[----:B------:R-:W-:Y:S02]  /*2b10*/  @!P4 FMUL R56, R56, 16777216 ;  /* 0x4b8000003838c820 */ /* 0x000fe40000400000 */
[----:B------:R-:W-:Y:S02]  /*2b20*/  @!P4 FMUL R21, R21, 16777216 ;  /* 0x4b8000001515c820 */ /* 0x000fe40000400000 */
[----:B------:R-:W-:Y:S02]  /*2b30*/  FFMA.FTZ R13, R28, R13, -0.24046532809734344482 ;  /* 0xbe763c8b1c0d7423 */ /* 0x000fe4000001000d */
[----:B------:R-:W-:-:S02]  /*2b40*/  @!P4 FMUL R48, R48, 16777216 ;  /* 0x4b8000003030c820 */ /* 0x000fc40000400000 */
[----:B------:R-:W-:Y:S02]  /*2b50*/  @!P4 FMUL R60, R60, 16777216 ;  /* 0x4b8000003c3cc820 */ /* 0x000fe40000400000 */
[----:B------:R-:W-:Y:S02]  /*2b60*/  @!P4 FMUL R64, R64, 16777216 ;  /* 0x4b8000004040c820 */ /* 0x000fe40000400000 */
[----:B------:R-:W-:Y:S02]  /*2b70*/  @!P4 FMUL R68, R68, 16777216 ;  /* 0x4b8000004444c820 */ /* 0x000fe40000400000 */
[----:B------:R-:W-:Y:S02]  /*2b80*/  @!P4 FMUL R72, R72, 16777216 ;  /* 0x4b8000004848c820 */ /* 0x000fe40000400000 */
[C---:B0-----:R-:W-:Y:S02]  /*2b90*/  FMUL R10, R12.reuse, R52 ;  /* 0x000000340c0a7220 */ /* 0x041fe40000400000 */
[----:B------:R-:W-:-:S02]  /*2ba0*/  FMUL R15, R12, R56 ;  /* 0x000000380c0f7220 */ /* 0x000fc40000400000 */
[----:B------:R-:W-:Y:S02]  /*2bb0*/  FFMA.FTZ R6, R9, 1.1920928955078125e-07, R6 ;  /* 0x3400000009067823 */ /* 0x000fe40000010006 */
[----:B------:R-:W-:Y:S01]  /*2bc0*/  @!P3 FMUL R42, R42, 16777216 ;  /* 0x4b8000002a2ab820 */ /* 0x000fe20000400000 */
[----:B------:R-:W-:Y:S01]  /*2bd0*/  F2FP.BF16.PACK_AB R10, R10, R15 ;  /* 0x0000000f0a0a723e */ /* 0x000fe200000010ff */
[----:B------:R-:W-:Y:S02]  /*2be0*/  FMUL R11, R12, R21 ;  /* 0x000000150c0b7220 */ /* 0x000fe40000400000 */
[----:B------:R-:W-:Y:S02]  /*2bf0*/  FFMA.FTZ R13, R28, R13, 0.28857114911079406738 ;  /* 0x3e93bf991c0d7423 */ /* 0x000fe4000001000d */
[----:B------:R-:W-:Y:S02]  /*2c00*/  @!P3 FMUL R43, R43, 16777216 ;  /* 0x4b8000002b2bb820 */ /* 0x000fe40000400000 */
[----:B------:R-:W-:-:S02]  /*2c10*/  @!P3 FMUL R51, R51, 16777216 ;  /* 0x4b8000003333b820 */ /* 0x000fc40000400000 */
[----:B------:R-:W-:Y:S02]  /*2c20*/  @!P3 FMUL R50, R50, 16777216 ;  /* 0x4b8000003232b820 */ /* 0x000fe40000400000 */
[----:B------:R-:W-:Y:S02]  /*2c30*/  @!P3 FMUL R55, R55, 16777216 ;  /* 0x4b8000003737b820 */ /* 0x000fe40000400000 */
[----:B------:R-:W-:Y:S02]  /*2c40*/  @!P3 FMUL R54, R54, 16777216 ;  /* 0x4b8000003636b820 */ /* 0x000fe40000400000 */
[----:B------:R-:W-:Y:S02]  /*2c50*/  @!P3 FMUL R59, R59, 16777216 ;  /* 0x4b8000003b3bb820 */ /* 0x000fe40000400000 */
        /* <DEDUP_REMOVED lines=9> */
[C---:B------:R-:W-:Y:S02]  /*2cf0*/  FMUL R9, R12.reuse, R60 ;  /* 0x0000003c0c097220 */ /* 0x040fe40000400000 */
[C---:B------:R-:W-:Y:S02]  /*2d00*/  FMUL R68, R12.reuse, R68 ;  /* 0x000000440c447220 */ /* 0x040fe40000400000 */
[C---:B------:R-:W-:Y:S02]  /*2d10*/  FMUL R21, R12.reuse, R72 ;  /* 0x000000480c157220 */ /* 0x040fe40000400000 */
[C---:B------:R-:W-:Y:S02]  /*2d20*/  FMUL R64, R12.reuse, R64 ;  /* 0x000000400c407220 */ /* 0x040fe40000400000 */
[----:B------:R-:W-:-:S02]  /*2d30*/  FMUL R14, R12, R48 ;  /* 0x000000300c0e7220 */ /* 0x000fc40000400000 */
[----:B-1----:R-:W-:Y:S01]  /*2d40*/  FMUL R29, R8, R42 ;  /* 0x0000002a081d7220 */ /* 0x002fe20000400000 */
[----:B------:R-:W-:Y:S01]  /*2d50*/  F2FP.BF16.PACK_AB R9, R9, R64 ;  /* 0x000000400909723e */ /* 0x000fe200000010ff */
[----:B------:R-:W-:Y:S01]  /*2d60*/  FFMA.FTZ R15, R28, R13, -0.36067417263984680176 ;  /* 0xbeb8aa491c0f7423 */ /* 0x000fe2000001000d */
[----:B------:R-:W-:Y:S01]  /*2d70*/  F2FP.BF16.PACK_AB R11, R11, R14 ;  /* 0x0000000e0b0b723e */ /* 0x000fe200000010ff */
[C---:B------:R-:W-:Y:S02]  /*2d80*/  FMUL R19, R8.reuse, R43 ;  /* 0x0000002b08137220 */ /* 0x040fe40000400000 */
[C---:B------:R-:W-:Y:S02]  /*2d90*/  FMUL R30, R8.reuse, R51 ;  /* 0x00000033081e7220 */ /* 0x040fe40000400000 */
[C---:B------:R-:W-:Y:S02]  /*2da0*/  FMUL R34, R8.reuse, R50 ;  /* 0x0000003208227220 */ /* 0x040fe40000400000 */
[C---:B------:R-:W-:Y:S01]  /*2db0*/  FMUL R18, R8.reuse, R55 ;  /* 0x0000003708127220 */ /* 0x040fe20000400000 */
[----:B------:R-:W-:Y:S01]  /*2dc0*/  F2FP.BF16.PACK_AB R19, R19, R30 ;  /* 0x0000001e1313723e */ /* 0x000fe200000010ff */
[----:B------:R-:W-:-:S02]  /*2dd0*/  FMUL R31, R8, R54 ;  /* 0x00000036081f7220 */ /* 0x000fc40000400000 */
[C---:B------:R-:W-:Y:S02]  /*2de0*/  FMUL R33, R8.reuse, R59 ;  /* 0x0000003b08217220 */ /* 0x040fe40000400000 */
[C---:B------:R-:W-:Y:S02]  /*2df0*/  FMUL R38, R8.reuse, R58 ;  /* 0x0000003a08267220 */ /* 0x040fe40000400000 */
[----:B------:R-:W-:Y:S01]  /*2e00*/  FMUL R17, R8, R63 ;  /* 0x0000003f08117220 */ /* 0x000fe20000400000 */
[----:B------:R-:W-:Y:S01]  /*2e10*/  F2FP.BF16.PACK_AB R18, R18, R33 ;  /* 0x000000211212723e */ /* 0x000fe200000010ff */
[C---:B------:R-:W-:Y:S02]  /*2e20*/  FMUL R35, R8.reuse, R62 ;  /* 0x0000003e08237220 */ /* 0x040fe40000400000 */
[C---:B------:R-:W-:Y:S02]  /*2e30*/  FMUL R40, R8.reuse, R67 ;  /* 0x0000004308287220 */ /* 0x040fe40000400000 */
[----:B------:R-:W-:-:S02]  /*2e40*/  FMUL R42, R8, R66 ;  /* 0x00000042082a7220 */ /* 0x000fc40000400000 */
[C---:B------:R-:W-:Y:S01]  /*2e50*/  FMUL R16, R8.reuse, R71 ;  /* 0x0000004708107220 */ /* 0x040fe20000400000 */
[----:B------:R-:W-:Y:S01]  /*2e60*/  F2FP.BF16.PACK_AB R17, R17, R40 ;  /* 0x000000281111723e */ /* 0x000fe200000010ff */
[C---:B------:R-:W-:Y:S01]  /*2e70*/  FMUL R37, R8.reuse, R70 ;  /* 0x0000004608257220 */ /* 0x040fe20000400000 */
[----:B------:R-:W-:Y:S01]  /*2e80*/  F2FP.BF16.PACK_AB R13, R35, R42 ;  /* 0x0000002a230d723e */ /* 0x000fe200000010ff */
[C---:B------:R-:W-:Y:S02]  /*2e90*/  FMUL R75, R8.reuse, R75 ;  /* 0x0000004b084b7220 */ /* 0x040fe40000400000 */
[----:B------:R-:W-:Y:S01]  /*2ea0*/  FMUL R74, R8, R74 ;  /* 0x0000004a084a7220 */ /* 0x000fe20000400000 */
[----:B------:R-:W-:Y:S01]  /*2eb0*/  F2FP.BF16.PACK_AB R8, R68, R21 ;  /* 0x000000154408723e */ /* 0x000fe200000010ff */
[----:B------:R-:W-:Y:S01]  /*2ec0*/  FFMA.FTZ R15, R28, R15, 0.48089820146560668945 ;  /* 0x3ef6384a1c0f7423 */ /* 0x000fe2000001000f */
[----:B------:R-:W-:Y:S01]  /*2ed0*/  F2FP.BF16.PACK_AB R16, R16, R75 ;  /* 0x0000004b1010723e */ /* 0x000fe200000010ff */
[----:B------:R-:W-:-:S02]  /*2ee0*/  @P2 FMUL R41, R41, 0.25 ;  /* 0x3e80000029292820 */ /* 0x000fc40000400000 */
[----:B------:R-:W-:Y:S01]  /*2ef0*/  @P2 FMUL R49, R49, 0.25 ;  /* 0x3e80000031312820 */ /* 0x000fe20000400000 */
[----:B------:R0:W-:Y:S01]  /*2f00*/  STS.128 [R32], R8 ;  /* 0x0000000820007388 */ /* 0x0001e20000000c00 */
[----:B------:R-:W-:Y:S02]  /*2f10*/  @P2 FMUL R53, R53, 0.25 ;  /* 0x3e80000035352820 */ /* 0x000fe40000400000 */
[----:B------:R-:W-:Y:S01]  /*2f20*/  @P2 FMUL R57, R57, 0.25 ;  /* 0x3e80000039392820 */ /* 0x000fe20000400000 */
[----:B------:R-:W-:Y:S01]  /*2f30*/  STS.128 [R32+0x480], R16 ;  /* 0x0004801020007388 */ /* 0x000fe20000000c00 */
[----:B------:R-:W-:Y:S02]  /*2f40*/  @P2 FMUL R61, R61, 0.25 ;  /* 0x3e8000003d3d2820 */ /* 0x000fe40000400000 */
[----:B------:R-:W-:Y:S02]  /*2f50*/  @P2 FMUL R65, R65, 0.25 ;  /* 0x3e80000041412820 */ /* 0x000fe40000400000 */
[----:B------:R-:W-:-:S02]  /*2f60*/  @P2 FMUL R69, R69, 0.25 ;  /* 0x3e80000045452820 */ /* 0x000fc40000400000 */
[----:B------:R-:W-:Y:S01]  /*2f70*/  @P2 FMUL R73, R73, 0.25 ;  /* 0x3e80000049492820 */ /* 0x000fe20000400000 */
[----:B------:R-:W-:Y:S01]  /*2f80*/  ISETP.GE.U32.AND P2, PT, R0, 0x7f800000, PT ;  /* 0x7f8000000000780c */ /* 0x000fe20003f46070 */
[----:B------:R-:W-:Y:S02]  /*2f90*/  @!P4 FMUL R41, R41, 16777216 ;  /* 0x4b8000002929c820 */ /* 0x000fe40000400000 */
[----:B------:R-:W-:Y:S02]  /*2fa0*/  @!P4 FMUL R49, R49, 16777216 ;  /* 0x4b8000003131c820 */ /* 0x000fe40000400000 */
[----:B0-----:R-:W-:Y:S01]  /*2fb0*/  FFMA.FTZ R9, R28, R15, -0.72134751081466674805 ;  /* 0xbf38aa3b1c097423 */ /* 0x001fe2000001000f */
[----:B------:R-:W-:Y:S01]  /*2fc0*/  F2FP.BF16.PACK_AB R15, R29, R34 ;  /* 0x000000221d0f723e */ /* 0x000fe200000010ff */
[----:B------:R-:W-:Y:S01]  /*2fd0*/  IMAD R11, R44, c[0x0][0x1c8], RZ ;  /* 0x000072002c0b7a24 */ /* 0x000fe200078e02ff */
[----:B------:R-:W-:Y:S01]  /*2fe0*/  MOV R44, c[0x0][0x1c8] ;  /* 0x00007200002c7a02 */ /* 0x000fe20000000f00 */
[----:B------:R-:W-:-:S02]  /*2ff0*/  @!P4 FMUL R53, R53, 16777216 ;  /* 0x4b8000003535c820 */ /* 0x000fc40000400000 */
[----:B------:R-:W-:Y:S01]  /*3000*/  @!P4 FMUL R57, R57, 16777216 ;  /* 0x4b8000003939c820 */ /* 0x000fe20000400000 */
[----:B------:R-:W-:Y:S01]  /*3010*/  LEA R30, P3, R11, R24, 0x1 ;  /* 0x000000180b1e7211 */ /* 0x000fe200078608ff */
[----:B------:R-:W-:Y:S02]  /*3020*/  @!P4 FMUL R61, R61, 16777216 ;  /* 0x4b8000003d3dc820 */ /* 0x000fe40000400000 */
[----:B------:R-:W-:Y:S02]  /*3030*/  @!P4 FMUL R65, R65, 16777216 ;  /* 0x4b8000004141c820 */ /* 0x000fe40000400000 */
[----:B------:R-:W-:Y:S02]  /*3040*/  @!P4 FMUL R69, R69, 16777216 ;  /* 0x4b8000004545c820 */ /* 0x000fe40000400000 */
[----:B------:R-:W-:Y:S02]  /*3050*/  @!P4 FMUL R73, R73, 16777216 ;  /* 0x4b8000004949c820 */ /* 0x000fe40000400000 */
[----:B------:R-:W-:-:S02]  /*3060*/  FMUL R9, R28, R9 ;  /* 0x000000091c097220 */ /* 0x000fc40000400000 */
[C---:B------:R-:W-:Y:S02]  /*3070*/  FMUL R23, R12.reuse, R41 ;  /* 0x000000290c177220 */ /* 0x040fe40000400000 */
[C---:B------:R-:W-:Y:S02]  /*3080*/  FMUL R36, R12.reuse, R49 ;  /* 0x000000310c247220 */ /* 0x040fe40000400000 */
[C---:B------:R-:W-:Y:S02]  /*3090*/  FMUL R22, R12.reuse, R53 ;  /* 0x000000350c167220 */ /* 0x040fe40000400000 */
[C---:B------:R-:W-:Y:S01]  /*30a0*/  FMUL R57, R12.reuse, R57 ;  /* 0x000000390c397220 */ /* 0x040fe20000400000 */
[----:B------:R-:W-:Y:S01]  /*30b0*/  F2FP.BF16.PACK_AB R23, R23, R36 ;  /* 0x000000241717723e */ /* 0x000fe200000010ff */
[C---:B------:R-:W-:Y:S02]  /*30c0*/  FMUL R21, R12.reuse, R61 ;  /* 0x0000003d0c157220 */ /* 0x040fe40000400000 */
[----:B------:R-:W-:Y:S01]  /*30d0*/  FMUL R20, R12, R69 ;  /* 0x000000450c147220 */ /* 0x000fe20000400000 */
[----:B------:R-:W-:Y:S01]  /*30e0*/  F2FP.BF16.PACK_AB R22, R22, R57 ;  /* 0x000000391616723e */ /* 0x000fe200000010ff */
[----:B------:R-:W-:-:S02]  /*30f0*/  FMUL R73, R12, R73 ;  /* 0x000000490c497220 */ /* 0x000fc40000400000 */
[----:B------:R-:W-:Y:S01]  /*3100*/  FMUL R14, R12, R65 ;  /* 0x000000410c0e7220 */ /* 0x000fe20000400000 */
[----:B------:R-:W-:Y:S01]  /*3110*/  F2FP.BF16.PACK_AB R12, R37, R74 ;  /* 0x0000004a250c723e */ /* 0x000fe200000010ff */
[----:B------:R-:W-:Y:S01]  /*3120*/  FMUL R9, R28, R9 ;  /* 0x000000091c097220 */ /* 0x000fe20000400000 */
[----:B------:R-:W-:Y:S01]  /*3130*/  F2FP.BF16.PACK_AB R20, R20, R73 ;  /* 0x000000491414723e */ /* 0x000fe200000010ff */
[----:B------:R-:W-:Y:S01]  /*3140*/  IMAD R29, R44, 0x4, R11 ;  /* 0x000000042c1d7824 */ /* 0x000fe200078e020b */
[----:B------:R-:W-:Y:S01]  /*3150*/  F2FP.BF16.PACK_AB R21, R21, R14 ;  /* 0x0000000e1515723e */ /* 0x000fe200000010ff */
[----:B------:R-:W-:Y:S01]  /*3160*/  FFMA.FTZ R51, R28, 1.4426950216293334961, R9 ;  /* 0x3fb8aa3b1c337823 */ /* 0x000fe20000010009 */
[----:B------:R-:W-:Y:S01]  /*3170*/  F2FP.BF16.PACK_AB R14, R31, R38 ;  /* 0x000000261f0e723e */ /* 0x000fe200000010ff */
[----:B------:R-:W-:Y:S01]  /*3180*/  IMAD.IADD R27, R2, 0x1, -R27 ;  /* 0x00000001021b7824 */ /* 0x000fe200078e0a1b */
[----:B------:R-:W-:Y:S01]  /*3190*/  LEA R9, R44, R29, 0x2 ;  /* 0x0000001d2c097211 */ /* 0x000fe200078e10ff */
[----:B------:R0:W-:Y:S01]  /*31a0*/  STS.128 [R32+0x400], R20 ;  /* 0x0004001420007388 */ /* 0x0001e20000000c00 */
[----:B------:R-:W-:Y:S01]  /*31b0*/  LEA R28, P4, R29, R24, 0x1 ;  /* 0x000000181d1c7211 */ /* 0x000fe200078808ff */
[----:B------:R-:W-:Y:S01]  /*31c0*/  FADD R50, R27, -1 ;  /* 0xbf8000001b327421 */ /* 0x000fe20000000000 */
[-C--:B------:R-:W-:Y:S01]  /*31d0*/  LEA.HI.X.SX32 R31, R11, R4.reuse, 0x1, P3 ;  /* 0x000000040b1f7211 */ /* 0x080fe200018f0eff */
[----:B------:R1:W-:Y:S01]  /*31e0*/  STS.128 [R32+0x80], R12 ;  /* 0x0000800c20007388 */ /* 0x0003e20000000c00 */
[----:B------:R-:W-:Y:S01]  /*31f0*/  LEA.HI.X.SX32 R29, R29, R4, 0x1, P4 ;  /* 0x000000041d1d7211 */ /* 0x000fe200020f0eff */
[----:B------:R-:W-:Y:S01]  /*3200*/  FADD R6, R6, R51 ;  /* 0x0000003306067221 */ /* 0x000fe20000000000 */
[----:B------:R-:W-:Y:S01]  /*3210*/  @P1 MOV R51, 0x7f800000 ;  /* 0x7f80000000331802 */ /* 0x000fe20000000f00 */
[----:B------:R-:W-:Y:S01]  /*3220*/  IMAD.SHL.U32 R52, R78, 0x2, RZ ;  /* 0x000000024e347824 */ /* 0x000fe200078e00ff */
[----:B------:R-:W-:Y:S01]  /*3230*/  BAR.SYNC.DEFER_BLOCKING 0x0 ;  /* 0x0000000000007b1d */ /* 0x000fe20000010000 */
[----:B0-----:R-:W-:Y:S01]  /*3240*/  LEA R20, P5, R9, R24, 0x1 ;  /* 0x0000001809147211 */ /* 0x001fe200078a08ff */
[----:B------:R-:W-:-:S03]  /*3250*/  IMAD R23, R44, 0x4, R9 ;  /* 0x000000042c177824 */ /* 0x000fc600078e0209 */
[----:B------:R-:W-:Y:S02]  /*3260*/  LEA.HI.X.SX32 R21, R9, R4, 0x1, P5 ;  /* 0x0000000409157211 */ /* 0x000fe400028f0eff */
[C---:B------:R-:W-:Y:S02]  /*3270*/  LEA R9, R44.reuse, R23, 0x2 ;  /* 0x000000172c097211 */ /* 0x040fe400078e10ff */
[-C--:B------:R-:W-:Y:S02]  /*3280*/  LEA R16, P3, R23, R24.reuse, 0x1 ;  /* 0x0000001817107211 */ /* 0x080fe400078608ff */
[C---:B------:R-:W-:Y:S02]  /*3290*/  LEA R18, P4, R9.reuse, R24, 0x1 ;  /* 0x0000001809127211 */ /* 0x040fe400078808ff */
[----:B------:R-:W-:Y:S02]  /*32a0*/  LEA R11, R44, R9, 0x2 ;  /* 0x000000092c0b7211 */ /* 0x000fe400078e10ff */
[-C--:B------:R-:W-:Y:S01]  /*32b0*/  LEA.HI.X.SX32 R19, R9, R4.reuse, 0x1, P4 ;  /* 0x0000000409137211 */ /* 0x080fe200020f0eff */
[----:B------:R-:W-:Y:S01]  /*32c0*/  FFMA.FTZ R9, R50, R39, -0.16845393180847167969 ;  /* 0xbe2c7f3032097423 */ /* 0x000fe20000010027 */
[----:B------:R-:W-:Y:S01]  /*32d0*/  LEA.HI.X.SX32 R17, R23, R4, 0x1, P3 ;  /* 0x0000000417117211 */ /* 0x000fe200018f0eff */
[----:B-1----:R-:W-:Y:S01]  /*32e0*/  IMAD R13, R44, 0x4, R11 ;  /* 0x000000042c0d7824 */ /* 0x002fe200078e020b */
[----:B------:R-:W-:Y:S01]  /*32f0*/  LEA R22, P3, R11, R24, 0x1 ;  /* 0x000000180b167211 */ /* 0x000fe200078608ff */
[----:B------:R-:W-:Y:S01]  /*3300*/  FFMA.FTZ R9, R50, R9, 0.1716887056827545166 ;  /* 0x3e2fcf2a32097423 */ /* 0x000fe20000010009 */
[----:B------:R-:W-:-:S02]  /*3310*/  LOP3.LUT R12, R26, 0x40, RZ, 0x3c, !PT ;  /* 0x000000401a0c7812 */ /* 0x000fc400078e3cff */
[C---:B------:R-:W-:Y:S01]  /*3320*/  LEA R32, P4, R13.reuse, R24, 0x1 ;  /* 0x000000180d207211 */ /* 0x040fe200078808ff */
[----:B------:R-:W-:Y:S01]  /*3330*/  FFMA.FTZ R9, R50, R9, -0.17900948226451873779 ;  /* 0xbe374e4332097423 */ /* 0x000fe20000010009 */
[----:B------:R-:W-:Y:S02]  /*3340*/  LEA R15, R44, R13, 0x2 ;  /* 0x0000000d2c0f7211 */ /* 0x000fe400078e10ff */
[-C--:B------:R-:W-:Y:S01]  /*3350*/  LEA.HI.X.SX32 R33, R13, R4.reuse, 0x1, P4 ;  /* 0x000000040d217211 */ /* 0x080fe200020f0eff */
[----:B------:R-:W-:Y:S01]  /*3360*/  FFMA.FTZ R13, R50, R9, 0.20512372255325317383 ;  /* 0x3e520bf4320d7423 */ /* 0x000fe20000010009 */
[----:B------:R-:W-:Y:S01]  /*3370*/  LEA.HI.X.SX32 R23, R11, R4, 0x1, P3 ;  /* 0x000000040b177211 */ /* 0x000fe200018f0eff */
[----:B------:R-:W-:Y:S01]  /*3380*/  IMAD R37, R44, 0x4, R15 ;  /* 0x000000042c257824 */ /* 0x000fe200078e020f */
[----:B------:R-:W-:Y:S01]  /*3390*/  LEA R34, P3, R15, R24, 0x1 ;  /* 0x000000180f227211 */ /* 0x000fe200078608ff */
[----:B------:R0:W1:Y:S01]  /*33a0*/  LDS.128 R8, [R26] ;  /* 0x000000001a087984 */ /* 0x0000620000000c00 */
[----:B------:R-:W-:-:S02]  /*33b0*/  FFMA.FTZ R27, R50, R13, -0.24046532809734344482 ;  /* 0xbe763c8b321b7423 */ /* 0x000fc4000001000d */
[----:B------:R-:W-:Y:S02]  /*33c0*/  LEA.HI.X.SX32 R35, R15, R4, 0x1, P3 ;  /* 0x000000040f237211 */ /* 0x000fe400018f0eff */
[----:B------:R-:W2:Y:S01]  /*33d0*/  LDS.128 R12, [R12] ;  /* 0x000000000c0c7984 */ /* 0x000ea20000000c00 */
[----:B------:R-:W-:Y:S01]  /*33e0*/  LEA R39, R44, R37, 0x2 ;  /* 0x000000252c277211 */ /* 0x000fe200078e10ff */
[----:B------:R-:W-:Y:S01]  /*33f0*/  FFMA.FTZ R27, R50, R27, 0.28857114911079406738 ;  /* 0x3e93bf99321b7423 */ /* 0x000fe2000001001b */
[----:B------:R-:W-:-:S03]  /*3400*/  LEA R36, P3, R37, R24, 0x1 ;  /* 0x0000001825247211 */ /* 0x000fc600078608ff */
[----:B------:R-:W-:Y:S01]  /*3410*/  IMAD R41, R44, 0x4, R39 ;  /* 0x000000042c297824 */ /* 0x000fe200078e0227 */
[----:B------:R-:W-:Y:S01]  /*3420*/  LEA.HI.X.SX32 R37, R37, R4, 0x1, P3 ;  /* 0x0000000425257211 */ /* 0x000fe200018f0eff */
[----:B------:R-:W-:Y:S01]  /*3430*/  FFMA.FTZ R27, R50, R27, -0.36067417263984680176 ;  /* 0xbeb8aa49321b7423 */ /* 0x000fe2000001001b */
[C---:B------:R-:W-:Y:S02]  /*3440*/  LEA R38, P3, R39.reuse, R24, 0x1 ;  /* 0x0000001827267211 */ /* 0x040fe400078608ff */
[----:B------:R-:W-:Y:S01]  /*3450*/  LEA R43, R44, R41, 0x2 ;  /* 0x000000292c2b7211 */ /* 0x000fe200078e10ff */
[----:B------:R-:W-:Y:S01]  /*3460*/  FFMA.FTZ R27, R50, R27, 0.48089820146560668945 ;  /* 0x3ef6384a321b7423 */ /* 0x000fe2000001001b */
[----:B------:R-:W-:Y:S02]  /*3470*/  LEA.HI.X.SX32 R39, R39, R4, 0x1, P3 ;  /* 0x0000000427277211 */ /* 0x000fe400018f0eff */
[-C--:B0-----:R-:W-:Y:S01]  /*3480*/  LEA R26, P3, R43, R24.reuse, 0x1 ;  /* 0x000000182b1a7211 */ /* 0x081fe200078608ff */
[----:B------:R-:W-:Y:S01]  /*3490*/  IMAD R47, R44, 0x4, R43 ;  /* 0x000000042c2f7824 */ /* 0x000fe200078e022b */
[----:B------:R-:W-:Y:S01]  /*34a0*/  LEA R40, P4, R41, R24, 0x1 ;  /* 0x0000001829287211 */ /* 0x000fe200078808ff */
[----:B------:R-:W-:Y:S01]  /*34b0*/  FFMA.FTZ R45, R50, R27, -0.72134751081466674805 ;  /* 0xbf38aa3b322d7423 */ /* 0x000fe2000001001b */
[----:B------:R-:W-:-:S02]  /*34c0*/  LEA.HI.X.SX32 R27, R43, R4, 0x1, P3 ;  /* 0x000000042b1b7211 */ /* 0x000fc400018f0eff */
[----:B------:R-:W-:Y:S01]  /*34d0*/  LEA R49, R44, R47, 0x2 ;  /* 0x0000002f2c317211 */ /* 0x000fe200078e10ff */
[----:B------:R-:W-:Y:S01]  /*34e0*/  FMUL R45, R50, R45 ;  /* 0x0000002d322d7220 */ /* 0x000fe20000400000 */
[----:B------:R-:W-:Y:S02]  /*34f0*/  LEA.HI.X.SX32 R41, R41, R4, 0x1, P4 ;  /* 0x0000000429297211 */ /* 0x000fe400020f0eff */
[C---:B------:R-:W-:Y:S01]  /*3500*/  LEA R42, P4, R47.reuse, R24, 0x1 ;  /* 0x000000182f2a7211 */ /* 0x040fe200078808ff */
[----:B------:R-:W-:Y:S02]  /*3510*/  IMAD R55, R44, 0x4, R49 ;  /* 0x000000042c377824 */ /* 0x000fe400078e0231 */
[----:B------:R-:W-:Y:S01]  /*3520*/  FMUL R53, R50, R45 ;  /* 0x0000002d32357220 */ /* 0x000fe20000400000 */
[----:B------:R-:W-:Y:S02]  /*3530*/  LEA.HI.X.SX32 R43, R47, R4, 0x1, P4 ;  /* 0x000000042f2b7211 */ /* 0x000fe400020f0eff */
[----:B------:R-:W-:Y:S01]  /*3540*/  LEA R57, R44, R55, 0x2 ;  /* 0x000000372c397211 */ /* 0x000fe200078e10ff */
[----:B------:R-:W-:Y:S01]  /*3550*/  FFMA.FTZ R50, R50, 1.4426950216293334961, R53 ;  /* 0x3fb8aa3b32327823 */ /* 0x000fe20000010035 */
[-C--:B------:R-:W-:Y:S01]  /*3560*/  LEA R44, P3, R49, R24.reuse, 0x1 ;  /* 0x00000018312c7211 */ /* 0x080fe200078608ff */
[----:B------:R-:W-:Y:S01]  /*3570*/  @P2 IMAD.MOV.U32 R53, RZ, RZ, 0x7f800000 ;  /* 0x7f800000ff352424 */ /* 0x000fe200078e00ff */
[----:B------:R-:W-:Y:S01]  /*3580*/  LEA R46, P4, R55, R24, 0x1 ;  /* 0x00000018372e7211 */ /* 0x000fe200078808ff */
[----:B------:R-:W-:Y:S01]  /*3590*/  FADD R25, R25, R50 ;  /* 0x0000003219197221 */ /* 0x000fe20000000000 */
[----:B------:R-:W-:Y:S01]  /*35a0*/  LEA.HI.X.SX32 R45, R49, R4, 0x1, P3 ;  /* 0x00000004312d7211 */ /* 0x000fe200018f0eff */
[C---:B------:R-:W-:Y:S01]  /*35b0*/  @P2 FFMA.FTZ R6, R0.reuse, R53, +INF ;  /* 0x7f80000000062423 */ /* 0x040fe20000010035 */
[----:B------:R-:W-:Y:S01]  /*35c0*/  FSETP.NEU.AND P3, PT, R0, RZ, PT ;  /* 0x000000ff0000720b */ /* 0x000fe20003f6d000 */
[C---:B------:R-:W-:Y:S01]  /*35d0*/  @P1 FFMA.FTZ R25, R2.reuse, R51, +INF ;  /* 0x7f80000002191423 */ /* 0x040fe20000010033 */
[----:B------:R-:W-:Y:S01]  /*35e0*/  FSETP.NEU.AND P2, PT, R2, RZ, PT ;  /* 0x000000ff0200720b */ /* 0x000fe20003f4d000 */
[----:B-1----:R0:W-:Y:S01]  /*35f0*/  STG.E.U16 [R30.64], R8 ;  /* 0x000000081e007986 */ /* 0x0021e2000c101506 */
[----:B------:R-:W-:-:S02]  /*3600*/  PRMT R0, R8, 0x7632, R0 ;  /* 0x0000763208007816 */ /* 0x000fc40000000000 */
[----:B------:R-:W-:Y:S01]  /*3610*/  LEA R48, P5, R57, R24, 0x1 ;  /* 0x0000001839307211 */ /* 0x000fe200078a08ff */
[----:B--2---:R1:W-:Y:S01]  /*3620*/  STG.E.U16 [R28.64], R12 ;  /* 0x0000000c1c007986 */ /* 0x0043e2000c101506 */
[----:B------:R-:W-:Y:S02]  /*3630*/  PRMT R2, R12, 0x7632, R2 ;  /* 0x000076320c027816 */ /* 0x000fe40000000002 */
[-C--:B------:R-:W-:Y:S01]  /*3640*/  LEA.HI.X.SX32 R47, R55, R4.reuse, 0x1, P4 ;  /* 0x00000004372f7211 */ /* 0x080fe200020f0eff */
[----:B------:R2:W-:Y:S01]  /*3650*/  STG.E.U16 [R20.64], R0 ;  /* 0x0000000014007986 */ /* 0x0005e2000c101506 */
[----:B------:R-:W-:Y:S02]  /*3660*/  LEA.HI.X.SX32 R49, R57, R4, 0x1, P5 ;  /* 0x0000000439317211 */ /* 0x000fe400028f0eff */
[----:B------:R-:W-:Y:S01]  /*3670*/  PRMT R4, R9, 0x7632, R4 ;  /* 0x0000763209047816 */ /* 0x000fe20000000004 */
[----:B------:R3:W-:Y:S01]  /*3680*/  STG.E.U16 [R16.64], R2 ;  /* 0x0000000210007986 */ /* 0x0007e2000c101506 */
[----:B0-----:R-:W-:-:S02]  /*3690*/  PRMT R8, R10, 0x7632, R8 ;  /* 0x000076320a087816 */ /* 0x001fc40000000008 */
[----:B------:R-:W-:Y:S01]  /*36a0*/  PRMT R24, R15, 0x7632, R24 ;  /* 0x000076320f187816 */ /* 0x000fe20000000018 */
[----:B------:R-:W-:Y:S01]  /*36b0*/  STG.E.U16 [R18.64], R9 ;  /* 0x0000000912007986 */ /* 0x000fe2000c101506 */
[----:B-1----:R-:W-:Y:S02]  /*36c0*/  PRMT R12, R14, 0x7632, R12 ;  /* 0x000076320e0c7816 */ /* 0x002fe4000000000c */
[----:B------:R-:W-:Y:S01]  /*36d0*/  FSEL R6, R6, -INF , P3 ;  /* 0xff80000006067808 */ /* 0x000fe20001800000 */
[----:B------:R0:W-:Y:S01]  /*36e0*/  STG.E.U16 [R22.64], R13 ;  /* 0x0000000d16007986 */ /* 0x0001e2000c101506 */
[----:B--2---:R-:W-:Y:S02]  /*36f0*/  FSEL R0, R25, -INF , P2 ;  /* 0xff80000019007808 */ /* 0x004fe40001000000 */
[----:B---3--:R-:W-:Y:S01]  /*3700*/  PRMT R17, R13, 0x7632, R17 ;  /* 0x000076320d117816 */ /* 0x008fe20000000011 */
[----:B------:R1:W-:Y:S02]  /*3710*/  STG.E.U16 [R32.64], R4 ;  /* 0x0000000420007986 */ /* 0x0003e4000c101506 */
[----:B------:R-:W-:Y:S01]  /*3720*/  FFMA R7, R0, 0.69314718246459960938, R7 ;  /* 0x3f31721800077823 */ /* 0x000fe20000000007 */
[----:B------:R-:W-:Y:S01]  /*3730*/  LOP3.LUT R0, R52, 0xf8, RZ, 0xc0, !PT ;  /* 0x000000f834007812 */ /* 0x000fe200078ec0ff */
[----:B------:R-:W-:Y:S01]  /*3740*/  FFMA R6, R6, 0.69314718246459960938, R5 ;  /* 0x3f31721806067823 */ /* 0x000fe20000000005 */
[----:B------:R1:W-:Y:S01]  /*3750*/  STG.E.U16 [R34.64], R17 ;  /* 0x0000001122007986 */ /* 0x0003e2000c101506 */
[----:B0-----:R-:W-:-:S03]  /*3760*/  PRMT R23, R11, 0x7632, R23 ;  /* 0x000076320b177816 */ /* 0x001fc60000000017 */
[----:B------:R1:W-:Y:S04]  /*3770*/  STG.E.U16 [R36.64], R10 ;  /* 0x0000000a24007986 */ /* 0x0003e8000c101506 */
[----:B------:R1:W-:Y:S04]  /*3780*/  STG.E.U16 [R38.64], R14 ;  /* 0x0000000e26007986 */ /* 0x0003e8000c101506 */
[----:B------:R1:W-:Y:S04]  /*3790*/  STG.E.U16 [R40.64], R8 ;  /* 0x0000000828007986 */ /* 0x0003e8000c101506 */
[----:B------:R1:W-:Y:S04]  /*37a0*/  STG.E.U16 [R26.64], R12 ;  /* 0x0000000c1a007986 */ /* 0x0003e8000c101506 */
[----:B------:R1:W-:Y:S04]  /*37b0*/  STG.E.U16 [R42.64], R11 ;  /* 0x0000000b2a007986 */ /* 0x0003e8000c101506 */
[----:B------:R1:W-:Y:S04]  /*37c0*/  STG.E.U16 [R44.64], R15 ;  /* 0x0000000f2c007986 */ /* 0x0003e8000c101506 */
[----:B------:R1:W-:Y:S04]  /*37d0*/  STG.E.U16 [R46.64], R23 ;  /* 0x000000172e007986 */ /* 0x0003e8000c101506 */
[----:B------:R1:W-:Y:S04]  /*37e0*/  STG.E.U16 [R48.64], R24 ;  /* 0x0000001830007986 */ /* 0x0003e8000c101506 */
[----:B------:R-:W-:Y:S06]  /*37f0*/  BAR.SYNC.DEFER_BLOCKING 0x0 ;  /* 0x0000000000007b1d */ /* 0x000fec0000010000 */
[----:B------:R1:W-:Y:S04]  /*3800*/  STS.64 [R0], R6 ;  /* 0x0000000600007388 */ /* 0x0003e80000000a00 */
[----:B------:R-:W-:Y:S06]  /*3810*/  BAR.SYNC.DEFER_BLOCKING 0x0 ;  /* 0x0000000000007b1d */ /* 0x000fec0000010000 */
[----:B------:R-:W-:Y:S05]  /*3820*/  @P0 EXIT ;  /* 0x000000000000094d */ /* 0x000fea0003800000 */
[----:B-1----:R-:W0:Y:S01]  /*3830*/  LDS R3, [R3] ;  /* 0x0000000003037984 */ /* 0x002e220000000800 */
[----:B------:R-:W-:Y:S01]  /*3840*/  IMAD R0, R77, c[0x0][0x1cc], RZ ;  /* 0x000073004d007a24 */ /* 0x000fe200078e02ff */
[C---:B------:R-:W-:Y:S01]  /*3850*/  SHF.L.U32 R5, R76.reuse, 0x2, RZ ;  /* 0x000000024c057819 */ /* 0x040fe200000006ff */
[----:B------:R-:W-:-:S04]  /*3860*/  IMAD.HI R7, R76, 0x4, RZ ;  /* 0x000000044c077827 */ /* 0x000fc800078e02ff */
[C---:B------:R-:W-:Y:S02]  /*3870*/  IMAD.SHL.U32 R4, R0.reuse, 0x4, RZ ;  /* 0x0000000400047824 */ /* 0x040fe400078e00ff */
[----:B------:R-:W-:-:S03]  /*3880*/  IMAD.HI R0, R0, 0x4, RZ ;  /* 0x0000000400007827 */ /* 0x000fc600078e02ff */
[----:B------:R-:W-:-:S04]  /*3890*/  IADD3 R4, P0, P1, R5, c[0x0][0x180], R4 ;  /* 0x0000600005047a10 */ /* 0x000fc8000791e004 */
[----:B------:R-:W-:-:S05]  /*38a0*/  IADD3.X R5, R7, c[0x0][0x184], R0, P0, P1 ;  /* 0x0000610007057a10 */ /* 0x000fca00007e2400 */
[----:B0-----:R-:W-:Y:S01]  /*38b0*/  STG.E [R4.64], R3 ;  /* 0x0000000304007986 */ /* 0x001fe2000c101906 */
[----:B------:R-:W-:Y:S05]  /*38c0*/  EXIT ;  /* 0x000000000000794d */ /* 0x000fea0003800000 */
.L_x_2:
[----:B------:R-:W-:-:S00]  /*38d0*/  BRA `(.L_x_2) ;  /* 0xfffffff000007947 */ /* 0x000fc0000383ffff */
[----:B------:R-:W-:-:S00]  /*38e0*/  NOP ;  /* 0x0000000000007918 */ /* 0x000fc00000000000 */
        /* <DEDUP_REMOVED lines=9> */
.L_x_3:


//--------------------- .nv.global.init           --------------------------
	.section	.nv.global.init,"aw",@progbits
.nv.global.init:
	.type		_$_str,@object
	.size		_$_str,(.L_0 - _$_str)
_$_str:
        /*0000*/ 	.byte	0x5f, 0x5f, 0x43, 0x55, 0x44, 0x41, 0x5f, 0x46, 0x54, 0x5a, 0x00
.L_0:


//--------------------- .nv.shared.attn_fwd       --------------------------
	.section	.nv.shared.attn_fwd,"aw",@nobits
	.sectionflags	@""
	.align	16
